//
// Generated by NVIDIA NVVM Compiler
//
// Compiler Build ID: CL-36424714
// Cuda compilation tools, release 13.0, V13.0.88
// Based on NVVM 20.0.0
//

.version 9.0
.target sm_100
.address_size 64

	// .globl	_Z14kernel_textureyPf
.const .align 4 .f32 c_x_min;
.const .align 4 .f32 c_x_max;
.const .align 4 .f32 c_y_min;
.const .align 4 .f32 c_y_max;
.const .align 4 .f32 c_z_min;
.const .align 4 .f32 c_z_max;
.const .align 4 .u32 c_Nx;
.const .align 4 .u32 c_Ny;
.const .align 4 .u32 c_Nz;
.const .align 4 .f32 c_dx;
.const .align 4 .f32 c_dy;
.const .align 4 .f32 c_dz;
// _ZZ14kernel_textureyPfE5sdata has been demoted
// _ZZ15kernel_stepwisePfS_E5sdata has been demoted
// _ZZ13kernel_linearPfS_E5sdata has been demoted
.global .align 4 .b8 __cudart_i2opi_f[24] = {65, 144, 67, 60, 153, 149, 98, 219, 192, 221, 52, 245, 209, 87, 39, 252, 41, 21, 68, 78, 110, 131, 249, 162};

.visible .entry _Z14kernel_textureyPf(
	.param .u64 _Z14kernel_textureyPf_param_0,
	.param .u64 .ptr .align 1 _Z14kernel_textureyPf_param_1
)
{
	.local .align 4 .b8 	__local_depot0[28];
	.reg .b64 	%SP;
	.reg .b64 	%SPL;
	.reg .pred 	%p<38>;
	.reg .b32 	%r<173>;
	.reg .b32 	%f<129>;
	.reg .b64 	%rd<78>;
	.reg .b64 	%fd<16>;
	// demoted variable
	.shared .align 4 .b8 _ZZ14kernel_textureyPfE5sdata[1024];
	mov.u64 	%SPL, __local_depot0;
	ld.param.u64 	%rd30, [_Z14kernel_textureyPf_param_0];
	ld.param.u64 	%rd31, [_Z14kernel_textureyPf_param_1];
	add.u64 	%rd1, %SPL, 0;
	mov.u32 	%r1, %tid.x;
	shl.b32 	%r62, %r1, 2;
	mov.u32 	%r63, _ZZ14kernel_textureyPfE5sdata;
	add.s32 	%r2, %r63, %r62;
	mov.b32 	%r64, 0;
	st.shared.u32 	[%r2], %r64;
	mov.u32 	%r65, %ctaid.x;
	mov.u32 	%r172, %ntid.x;
	mad.lo.s32 	%r4, %r65, %r172, %r1;
	mov.u32 	%r66, %ctaid.y;
	mov.u32 	%r67, %ntid.y;
	mov.u32 	%r68, %tid.y;
	mad.lo.s32 	%r69, %r66, %r67, %r68;
	setp.gt.s32 	%p1, %r4, 127;
	setp.gt.u32 	%p2, %r69, 255;
	or.pred  	%p3, %p1, %p2;
	@%p3 bra 	$L__BB0_34;
	cvt.rn.f64.s32 	%fd1, %r4;
	mul.f64 	%fd2, %fd1, 0d3F9921FB54442D18;
	cvt.rn.f32.f64 	%f1, %fd2;
	cvt.rn.f64.u32 	%fd3, %r69;
	mul.f64 	%fd4, %fd3, 0d3F9921FB54442D18;
	cvt.rn.f32.f64 	%f2, %fd4;
	mul.f32 	%f22, %f1, 0f3F22F983;
	cvt.rni.s32.f32 	%r171, %f22;
	cvt.rn.f32.s32 	%f23, %r171;
	fma.rn.f32 	%f24, %f23, 0fBFC90FDA, %f1;
	fma.rn.f32 	%f25, %f23, 0fB3A22168, %f24;
	fma.rn.f32 	%f128, %f23, 0fA7C234C5, %f25;
	abs.f32 	%f4, %f1;
	setp.ltu.f32 	%p4, %f4, 0f47CE4780;
	mov.u32 	%r159, %r171;
	mov.f32 	%f125, %f128;
	@%p4 bra 	$L__BB0_9;
	setp.neu.f32 	%p5, %f4, 0f7F800000;
	@%p5 bra 	$L__BB0_4;
	mov.f32 	%f28, 0f00000000;
	mul.rn.f32 	%f125, %f1, %f28;
	mov.b32 	%r159, 0;
	bra.uni 	$L__BB0_9;
$L__BB0_4:
	mov.b32 	%r7, %f1;
	shl.b32 	%r71, %r7, 8;
	or.b32  	%r8, %r71, -2147483648;
	mov.b64 	%rd68, 0;
	mov.b32 	%r156, 0;
	mov.u64 	%rd66, __cudart_i2opi_f;
	mov.u64 	%rd67, %rd1;
$L__BB0_5:
	.pragma "nounroll";
	ld.global.nc.u32 	%r72, [%rd66];
	mad.wide.u32 	%rd35, %r72, %r8, %rd68;
	shr.u64 	%rd68, %rd35, 32;
	st.local.u32 	[%rd67], %rd35;
	add.s32 	%r156, %r156, 1;
	add.s64 	%rd67, %rd67, 4;
	add.s64 	%rd66, %rd66, 4;
	setp.ne.s32 	%p6, %r156, 6;
	@%p6 bra 	$L__BB0_5;
	shr.u32 	%r73, %r7, 23;
	st.local.u32 	[%rd1+24], %rd68;
	and.b32  	%r11, %r73, 31;
	and.b32  	%r74, %r73, 224;
	add.s32 	%r75, %r74, -128;
	shr.u32 	%r76, %r75, 5;
	mul.wide.u32 	%rd36, %r76, 4;
	sub.s64 	%rd8, %rd1, %rd36;
	ld.local.u32 	%r157, [%rd8+24];
	ld.local.u32 	%r158, [%rd8+20];
	setp.eq.s32 	%p7, %r11, 0;
	@%p7 bra 	$L__BB0_8;
	shf.l.wrap.b32 	%r157, %r158, %r157, %r11;
	ld.local.u32 	%r77, [%rd8+16];
	shf.l.wrap.b32 	%r158, %r77, %r158, %r11;
$L__BB0_8:
	shr.u32 	%r78, %r157, 30;
	shf.l.wrap.b32 	%r79, %r158, %r157, 2;
	shl.b32 	%r80, %r158, 2;
	shr.u32 	%r81, %r79, 31;
	add.s32 	%r82, %r81, %r78;
	neg.s32 	%r83, %r82;
	setp.lt.s32 	%p8, %r7, 0;
	selp.b32 	%r159, %r83, %r82, %p8;
	xor.b32  	%r84, %r79, %r7;
	shr.s32 	%r85, %r79, 31;
	xor.b32  	%r86, %r85, %r79;
	xor.b32  	%r87, %r85, %r80;
	cvt.u64.u32 	%rd37, %r86;
	shl.b64 	%rd38, %rd37, 32;
	cvt.u64.u32 	%rd39, %r87;
	or.b64  	%rd40, %rd38, %rd39;
	cvt.rn.f64.s64 	%fd5, %rd40;
	mul.f64 	%fd6, %fd5, 0d3BF921FB54442D19;
	cvt.rn.f32.f64 	%f26, %fd6;
	neg.f32 	%f27, %f26;
	setp.lt.s32 	%p9, %r84, 0;
	selp.f32 	%f125, %f27, %f26, %p9;
$L__BB0_9:
	mul.rn.f32 	%f29, %f125, %f125;
	and.b32  	%r89, %r159, 1;
	setp.eq.b32 	%p10, %r89, 1;
	selp.f32 	%f30, 0f3F800000, %f125, %p10;
	fma.rn.f32 	%f31, %f29, %f30, 0f00000000;
	fma.rn.f32 	%f32, %f29, 0f37CBAC00, 0fBAB607ED;
	selp.f32 	%f33, %f32, 0fB94D4153, %p10;
	selp.f32 	%f34, 0f3D2AAABB, 0f3C0885E4, %p10;
	fma.rn.f32 	%f35, %f33, %f29, %f34;
	selp.f32 	%f36, 0fBEFFFFFF, 0fBE2AAAA8, %p10;
	fma.rn.f32 	%f37, %f35, %f29, %f36;
	fma.rn.f32 	%f38, %f37, %f31, %f30;
	and.b32  	%r90, %r159, 2;
	setp.eq.s32 	%p11, %r90, 0;
	mov.f32 	%f39, 0f00000000;
	sub.f32 	%f40, %f39, %f38;
	selp.f32 	%f8, %f38, %f40, %p11;
	mul.f32 	%f41, %f2, 0f3F22F983;
	cvt.rni.s32.f32 	%r167, %f41;
	cvt.rn.f32.s32 	%f42, %r167;
	fma.rn.f32 	%f43, %f42, 0fBFC90FDA, %f2;
	fma.rn.f32 	%f44, %f42, 0fB3A22168, %f43;
	fma.rn.f32 	%f127, %f42, 0fA7C234C5, %f44;
	abs.f32 	%f10, %f2;
	setp.ltu.f32 	%p12, %f10, 0f47CE4780;
	mov.u32 	%r163, %r167;
	mov.f32 	%f126, %f127;
	@%p12 bra 	$L__BB0_17;
	setp.neu.f32 	%p13, %f10, 0f7F800000;
	@%p13 bra 	$L__BB0_12;
	mov.f32 	%f47, 0f00000000;
	mul.rn.f32 	%f126, %f2, %f47;
	mov.b32 	%r163, 0;
	bra.uni 	$L__BB0_17;
$L__BB0_12:
	mov.b32 	%r21, %f2;
	shl.b32 	%r92, %r21, 8;
	or.b32  	%r22, %r92, -2147483648;
	mov.b64 	%rd71, 0;
	mov.b32 	%r160, 0;
	mov.u64 	%rd69, __cudart_i2opi_f;
	mov.u64 	%rd70, %rd1;
$L__BB0_13:
	.pragma "nounroll";
	ld.global.nc.u32 	%r93, [%rd69];
	mad.wide.u32 	%rd43, %r93, %r22, %rd71;
	shr.u64 	%rd71, %rd43, 32;
	st.local.u32 	[%rd70], %rd43;
	add.s32 	%r160, %r160, 1;
	add.s64 	%rd70, %rd70, 4;
	add.s64 	%rd69, %rd69, 4;
	setp.ne.s32 	%p14, %r160, 6;
	@%p14 bra 	$L__BB0_13;
	shr.u32 	%r94, %r21, 23;
	st.local.u32 	[%rd1+24], %rd71;
	and.b32  	%r25, %r94, 31;
	add.s32 	%r95, %r94, -128;
	shr.u32 	%r96, %r95, 5;
	mul.wide.u32 	%rd44, %r96, 4;
	sub.s64 	%rd15, %rd1, %rd44;
	ld.local.u32 	%r161, [%rd15+24];
	ld.local.u32 	%r162, [%rd15+20];
	setp.eq.s32 	%p15, %r25, 0;
	@%p15 bra 	$L__BB0_16;
	shf.l.wrap.b32 	%r161, %r162, %r161, %r25;
	ld.local.u32 	%r97, [%rd15+16];
	shf.l.wrap.b32 	%r162, %r97, %r162, %r25;
$L__BB0_16:
	shr.u32 	%r98, %r161, 30;
	shf.l.wrap.b32 	%r99, %r162, %r161, 2;
	shl.b32 	%r100, %r162, 2;
	shr.u32 	%r101, %r99, 31;
	add.s32 	%r163, %r101, %r98;
	shr.s32 	%r102, %r99, 31;
	xor.b32  	%r103, %r102, %r99;
	xor.b32  	%r104, %r102, %r100;
	cvt.u64.u32 	%rd45, %r103;
	shl.b64 	%rd46, %rd45, 32;
	cvt.u64.u32 	%rd47, %r104;
	or.b64  	%rd48, %rd46, %rd47;
	cvt.rn.f64.s64 	%fd7, %rd48;
	mul.f64 	%fd8, %fd7, 0d3BF921FB54442D19;
	cvt.rn.f32.f64 	%f45, %fd8;
	neg.f32 	%f46, %f45;
	setp.lt.s32 	%p16, %r99, 0;
	selp.f32 	%f126, %f46, %f45, %p16;
$L__BB0_17:
	setp.ltu.f32 	%p17, %f10, 0f47CE4780;
	add.s32 	%r106, %r163, 1;
	mul.rn.f32 	%f48, %f126, %f126;
	and.b32  	%r107, %r163, 1;
	setp.eq.b32 	%p18, %r107, 1;
	selp.f32 	%f49, %f126, 0f3F800000, %p18;
	fma.rn.f32 	%f50, %f48, %f49, 0f00000000;
	fma.rn.f32 	%f51, %f48, 0f37CBAC00, 0fBAB607ED;
	selp.f32 	%f52, 0fB94D4153, %f51, %p18;
	selp.f32 	%f53, 0f3C0885E4, 0f3D2AAABB, %p18;
	fma.rn.f32 	%f54, %f52, %f48, %f53;
	selp.f32 	%f55, 0fBE2AAAA8, 0fBEFFFFFF, %p18;
	fma.rn.f32 	%f56, %f54, %f48, %f55;
	fma.rn.f32 	%f57, %f56, %f50, %f49;
	and.b32  	%r108, %r106, 2;
	setp.eq.s32 	%p19, %r108, 0;
	mov.f32 	%f58, 0f00000000;
	sub.f32 	%f59, %f58, %f57;
	selp.f32 	%f14, %f57, %f59, %p19;
	@%p17 bra 	$L__BB0_25;
	setp.neu.f32 	%p20, %f10, 0f7F800000;
	@%p20 bra 	$L__BB0_20;
	mov.f32 	%f62, 0f00000000;
	mul.rn.f32 	%f127, %f2, %f62;
	mov.b32 	%r167, 0;
	bra.uni 	$L__BB0_25;
$L__BB0_20:
	mov.b32 	%r34, %f2;
	shl.b32 	%r110, %r34, 8;
	or.b32  	%r35, %r110, -2147483648;
	mov.b64 	%rd74, 0;
	mov.b32 	%r164, 0;
	mov.u64 	%rd72, __cudart_i2opi_f;
	mov.u64 	%rd73, %rd1;
$L__BB0_21:
	.pragma "nounroll";
	ld.global.nc.u32 	%r111, [%rd72];
	mad.wide.u32 	%rd51, %r111, %r35, %rd74;
	shr.u64 	%rd74, %rd51, 32;
	st.local.u32 	[%rd73], %rd51;
	add.s32 	%r164, %r164, 1;
	add.s64 	%rd73, %rd73, 4;
	add.s64 	%rd72, %rd72, 4;
	setp.ne.s32 	%p21, %r164, 6;
	@%p21 bra 	$L__BB0_21;
	shr.u32 	%r112, %r34, 23;
	st.local.u32 	[%rd1+24], %rd74;
	and.b32  	%r38, %r112, 31;
	add.s32 	%r113, %r112, -128;
	shr.u32 	%r114, %r113, 5;
	mul.wide.u32 	%rd52, %r114, 4;
	sub.s64 	%rd22, %rd1, %rd52;
	ld.local.u32 	%r165, [%rd22+24];
	ld.local.u32 	%r166, [%rd22+20];
	setp.eq.s32 	%p22, %r38, 0;
	@%p22 bra 	$L__BB0_24;
	shf.l.wrap.b32 	%r165, %r166, %r165, %r38;
	ld.local.u32 	%r115, [%rd22+16];
	shf.l.wrap.b32 	%r166, %r115, %r166, %r38;
$L__BB0_24:
	shr.u32 	%r116, %r165, 30;
	shf.l.wrap.b32 	%r117, %r166, %r165, 2;
	shl.b32 	%r118, %r166, 2;
	shr.u32 	%r119, %r117, 31;
	add.s32 	%r167, %r119, %r116;
	shr.s32 	%r120, %r117, 31;
	xor.b32  	%r121, %r120, %r117;
	xor.b32  	%r122, %r120, %r118;
	cvt.u64.u32 	%rd53, %r121;
	shl.b64 	%rd54, %rd53, 32;
	cvt.u64.u32 	%rd55, %r122;
	or.b64  	%rd56, %rd54, %rd55;
	cvt.rn.f64.s64 	%fd9, %rd56;
	mul.f64 	%fd10, %fd9, 0d3BF921FB54442D19;
	cvt.rn.f32.f64 	%f60, %fd10;
	neg.f32 	%f61, %f60;
	setp.lt.s32 	%p23, %r117, 0;
	selp.f32 	%f127, %f61, %f60, %p23;
$L__BB0_25:
	setp.ltu.f32 	%p24, %f4, 0f47CE4780;
	mul.rn.f32 	%f63, %f127, %f127;
	and.b32  	%r124, %r167, 1;
	setp.eq.b32 	%p25, %r124, 1;
	selp.f32 	%f64, 0f3F800000, %f127, %p25;
	fma.rn.f32 	%f65, %f63, %f64, 0f00000000;
	fma.rn.f32 	%f66, %f63, 0f37CBAC00, 0fBAB607ED;
	selp.f32 	%f67, %f66, 0fB94D4153, %p25;
	selp.f32 	%f68, 0f3D2AAABB, 0f3C0885E4, %p25;
	fma.rn.f32 	%f69, %f67, %f63, %f68;
	selp.f32 	%f70, 0fBEFFFFFF, 0fBE2AAAA8, %p25;
	fma.rn.f32 	%f71, %f69, %f63, %f70;
	fma.rn.f32 	%f72, %f71, %f65, %f64;
	and.b32  	%r125, %r167, 2;
	setp.eq.s32 	%p26, %r125, 0;
	mov.f32 	%f73, 0f00000000;
	sub.f32 	%f74, %f73, %f72;
	selp.f32 	%f18, %f72, %f74, %p26;
	@%p24 bra 	$L__BB0_33;
	setp.neu.f32 	%p27, %f4, 0f7F800000;
	@%p27 bra 	$L__BB0_28;
	mov.f32 	%f77, 0f00000000;
	mul.rn.f32 	%f128, %f1, %f77;
	mov.b32 	%r171, 0;
	bra.uni 	$L__BB0_33;
$L__BB0_28:
	mov.b32 	%r47, %f1;
	shl.b32 	%r127, %r47, 8;
	or.b32  	%r48, %r127, -2147483648;
	mov.b64 	%rd77, 0;
	mov.b32 	%r168, 0;
	mov.u64 	%rd75, __cudart_i2opi_f;
	mov.u64 	%rd76, %rd1;
$L__BB0_29:
	.pragma "nounroll";
	ld.global.nc.u32 	%r128, [%rd75];
	mad.wide.u32 	%rd59, %r128, %r48, %rd77;
	shr.u64 	%rd77, %rd59, 32;
	st.local.u32 	[%rd76], %rd59;
	add.s32 	%r168, %r168, 1;
	add.s64 	%rd76, %rd76, 4;
	add.s64 	%rd75, %rd75, 4;
	setp.ne.s32 	%p28, %r168, 6;
	@%p28 bra 	$L__BB0_29;
	shr.u32 	%r129, %r47, 23;
	st.local.u32 	[%rd1+24], %rd77;
	and.b32  	%r51, %r129, 31;
	and.b32  	%r130, %r129, 224;
	add.s32 	%r131, %r130, -128;
	shr.u32 	%r132, %r131, 5;
	mul.wide.u32 	%rd60, %r132, 4;
	sub.s64 	%rd29, %rd1, %rd60;
	ld.local.u32 	%r169, [%rd29+24];
	ld.local.u32 	%r170, [%rd29+20];
	setp.eq.s32 	%p29, %r51, 0;
	@%p29 bra 	$L__BB0_32;
	shf.l.wrap.b32 	%r169, %r170, %r169, %r51;
	ld.local.u32 	%r133, [%rd29+16];
	shf.l.wrap.b32 	%r170, %r133, %r170, %r51;
$L__BB0_32:
	shr.u32 	%r134, %r169, 30;
	shf.l.wrap.b32 	%r135, %r170, %r169, 2;
	shl.b32 	%r136, %r170, 2;
	shr.u32 	%r137, %r135, 31;
	add.s32 	%r138, %r137, %r134;
	neg.s32 	%r139, %r138;
	setp.lt.s32 	%p30, %r47, 0;
	selp.b32 	%r171, %r139, %r138, %p30;
	xor.b32  	%r140, %r135, %r47;
	shr.s32 	%r141, %r135, 31;
	xor.b32  	%r142, %r141, %r135;
	xor.b32  	%r143, %r141, %r136;
	cvt.u64.u32 	%rd61, %r142;
	shl.b64 	%rd62, %rd61, 32;
	cvt.u64.u32 	%rd63, %r143;
	or.b64  	%rd64, %rd62, %rd63;
	cvt.rn.f64.s64 	%fd11, %rd64;
	mul.f64 	%fd12, %fd11, 0d3BF921FB54442D19;
	cvt.rn.f32.f64 	%f75, %fd12;
	neg.f32 	%f76, %f75;
	setp.lt.s32 	%p31, %r140, 0;
	selp.f32 	%f128, %f76, %f75, %p31;
$L__BB0_33:
	add.s32 	%r145, %r171, 1;
	mul.rn.f32 	%f78, %f128, %f128;
	and.b32  	%r146, %r171, 1;
	setp.eq.b32 	%p32, %r146, 1;
	selp.f32 	%f79, %f128, 0f3F800000, %p32;
	fma.rn.f32 	%f80, %f78, %f79, 0f00000000;
	fma.rn.f32 	%f81, %f78, 0f37CBAC00, 0fBAB607ED;
	selp.f32 	%f82, 0fB94D4153, %f81, %p32;
	selp.f32 	%f83, 0f3C0885E4, 0f3D2AAABB, %p32;
	fma.rn.f32 	%f84, %f82, %f78, %f83;
	selp.f32 	%f85, 0fBE2AAAA8, 0fBEFFFFFF, %p32;
	fma.rn.f32 	%f86, %f84, %f78, %f85;
	fma.rn.f32 	%f87, %f86, %f80, %f79;
	and.b32  	%r147, %r145, 2;
	setp.eq.s32 	%p33, %r147, 0;
	mov.f32 	%f88, 0f00000000;
	sub.f32 	%f89, %f88, %f87;
	selp.f32 	%f90, %f87, %f89, %p33;
	ld.const.f32 	%f91, [c_x_min];
	mul.f32 	%f92, %f8, %f14;
	sub.f32 	%f93, %f92, %f91;
	ld.const.f32 	%f94, [c_x_max];
	sub.f32 	%f95, %f94, %f91;
	div.rn.f32 	%f96, %f93, %f95;
	ld.const.u32 	%r148, [c_Nx];
	add.s32 	%r149, %r148, -1;
	cvt.rn.f32.s32 	%f97, %r149;
	ld.const.f32 	%f98, [c_y_min];
	mul.f32 	%f99, %f8, %f18;
	sub.f32 	%f100, %f99, %f98;
	ld.const.f32 	%f101, [c_y_max];
	sub.f32 	%f102, %f101, %f98;
	div.rn.f32 	%f103, %f100, %f102;
	ld.const.u32 	%r150, [c_Ny];
	add.s32 	%r151, %r150, -1;
	cvt.rn.f32.s32 	%f104, %r151;
	ld.const.f32 	%f105, [c_z_min];
	sub.f32 	%f106, %f90, %f105;
	ld.const.f32 	%f107, [c_z_max];
	sub.f32 	%f108, %f107, %f105;
	div.rn.f32 	%f109, %f106, %f108;
	ld.const.u32 	%r152, [c_Nz];
	add.s32 	%r153, %r152, -1;
	cvt.rn.f32.s32 	%f110, %r153;
	fma.rn.f32 	%f111, %f96, %f97, 0f3F000000;
	fma.rn.f32 	%f112, %f103, %f104, 0f3F000000;
	fma.rn.f32 	%f113, %f109, %f110, 0f3F000000;
	tex.3d.v4.f32.f32 	{%f114, %f115, %f116, %f117}, [%rd30, {%f111, %f112, %f113, %f113}];
	mul.f32 	%f118, %f8, %f114;
	cvt.f64.f32 	%fd13, %f118;
	mul.f64 	%fd14, %fd13, 0d3F9921FB54442D18;
	fma.rn.f64 	%fd15, %fd14, 0d3F9921FB54442D18, 0d0000000000000000;
	cvt.rn.f32.f64 	%f119, %fd15;
	st.shared.f32 	[%r2], %f119;
$L__BB0_34:
	bar.sync 	0;
	setp.lt.u32 	%p34, %r172, 2;
	@%p34 bra 	$L__BB0_38;
$L__BB0_35:
	shr.u32 	%r61, %r172, 1;
	setp.ge.u32 	%p35, %r1, %r61;
	@%p35 bra 	$L__BB0_37;
	shl.b32 	%r154, %r61, 2;
	add.s32 	%r155, %r2, %r154;
	ld.shared.f32 	%f120, [%r155];
	ld.shared.f32 	%f121, [%r2];
	add.f32 	%f122, %f120, %f121;
	st.shared.f32 	[%r2], %f122;
$L__BB0_37:
	bar.sync 	0;
	setp.gt.u32 	%p36, %r172, 3;
	mov.u32 	%r172, %r61;
	@%p36 bra 	$L__BB0_35;
$L__BB0_38:
	setp.ne.s32 	%p37, %r1, 0;
	@%p37 bra 	$L__BB0_40;
	ld.shared.f32 	%f123, [_ZZ14kernel_textureyPfE5sdata];
	cvta.to.global.u64 	%rd65, %rd31;
	atom.global.add.f32 	%f124, [%rd65], %f123;
$L__BB0_40:
	ret;

}
	// .globl	_Z15kernel_stepwisePfS_
.visible .entry _Z15kernel_stepwisePfS_(
	.param .u64 .ptr .align 1 _Z15kernel_stepwisePfS__param_0,
	.param .u64 .ptr .align 1 _Z15kernel_stepwisePfS__param_1
)
{
	.local .align 4 .b8 	__local_depot1[28];
	.reg .b64 	%SP;
	.reg .b64 	%SPL;
	.reg .pred 	%p<38>;
	.reg .b32 	%r<184>;
	.reg .b32 	%f<127>;
	.reg .b64 	%rd<81>;
	.reg .b64 	%fd<16>;
	// demoted variable
	.shared .align 4 .b8 _ZZ15kernel_stepwisePfS_E5sdata[1024];
	mov.u64 	%SPL, __local_depot1;
	ld.param.u64 	%rd30, [_Z15kernel_stepwisePfS__param_0];
	ld.param.u64 	%rd31, [_Z15kernel_stepwisePfS__param_1];
	add.u64 	%rd1, %SPL, 0;
	mov.u32 	%r1, %tid.x;
	shl.b32 	%r62, %r1, 2;
	mov.u32 	%r63, _ZZ15kernel_stepwisePfS_E5sdata;
	add.s32 	%r2, %r63, %r62;
	mov.b32 	%r64, 0;
	st.shared.u32 	[%r2], %r64;
	mov.u32 	%r65, %ctaid.x;
	mov.u32 	%r183, %ntid.x;
	mad.lo.s32 	%r4, %r65, %r183, %r1;
	mov.u32 	%r66, %ctaid.y;
	mov.u32 	%r67, %ntid.y;
	mov.u32 	%r68, %tid.y;
	mad.lo.s32 	%r69, %r66, %r67, %r68;
	setp.gt.s32 	%p1, %r4, 127;
	setp.gt.u32 	%p2, %r69, 255;
	or.pred  	%p3, %p1, %p2;
	@%p3 bra 	$L__BB1_34;
	cvt.rn.f64.s32 	%fd1, %r4;
	mul.f64 	%fd2, %fd1, 0d3F9921FB54442D18;
	cvt.rn.f32.f64 	%f1, %fd2;
	cvt.rn.f64.u32 	%fd3, %r69;
	mul.f64 	%fd4, %fd3, 0d3F9921FB54442D18;
	cvt.rn.f32.f64 	%f2, %fd4;
	mul.f32 	%f22, %f1, 0f3F22F983;
	cvt.rni.s32.f32 	%r182, %f22;
	cvt.rn.f32.s32 	%f23, %r182;
	fma.rn.f32 	%f24, %f23, 0fBFC90FDA, %f1;
	fma.rn.f32 	%f25, %f23, 0fB3A22168, %f24;
	fma.rn.f32 	%f126, %f23, 0fA7C234C5, %f25;
	abs.f32 	%f4, %f1;
	setp.ltu.f32 	%p4, %f4, 0f47CE4780;
	mov.u32 	%r170, %r182;
	mov.f32 	%f123, %f126;
	@%p4 bra 	$L__BB1_9;
	setp.neu.f32 	%p5, %f4, 0f7F800000;
	@%p5 bra 	$L__BB1_4;
	mov.f32 	%f28, 0f00000000;
	mul.rn.f32 	%f123, %f1, %f28;
	mov.b32 	%r170, 0;
	bra.uni 	$L__BB1_9;
$L__BB1_4:
	mov.b32 	%r7, %f1;
	shl.b32 	%r71, %r7, 8;
	or.b32  	%r8, %r71, -2147483648;
	mov.b64 	%rd71, 0;
	mov.b32 	%r167, 0;
	mov.u64 	%rd69, __cudart_i2opi_f;
	mov.u64 	%rd70, %rd1;
$L__BB1_5:
	.pragma "nounroll";
	ld.global.nc.u32 	%r72, [%rd69];
	mad.wide.u32 	%rd35, %r72, %r8, %rd71;
	shr.u64 	%rd71, %rd35, 32;
	st.local.u32 	[%rd70], %rd35;
	add.s32 	%r167, %r167, 1;
	add.s64 	%rd70, %rd70, 4;
	add.s64 	%rd69, %rd69, 4;
	setp.ne.s32 	%p6, %r167, 6;
	@%p6 bra 	$L__BB1_5;
	shr.u32 	%r73, %r7, 23;
	st.local.u32 	[%rd1+24], %rd71;
	and.b32  	%r11, %r73, 31;
	and.b32  	%r74, %r73, 224;
	add.s32 	%r75, %r74, -128;
	shr.u32 	%r76, %r75, 5;
	mul.wide.u32 	%rd36, %r76, 4;
	sub.s64 	%rd8, %rd1, %rd36;
	ld.local.u32 	%r168, [%rd8+24];
	ld.local.u32 	%r169, [%rd8+20];
	setp.eq.s32 	%p7, %r11, 0;
	@%p7 bra 	$L__BB1_8;
	shf.l.wrap.b32 	%r168, %r169, %r168, %r11;
	ld.local.u32 	%r77, [%rd8+16];
	shf.l.wrap.b32 	%r169, %r77, %r169, %r11;
$L__BB1_8:
	shr.u32 	%r78, %r168, 30;
	shf.l.wrap.b32 	%r79, %r169, %r168, 2;
	shl.b32 	%r80, %r169, 2;
	shr.u32 	%r81, %r79, 31;
	add.s32 	%r82, %r81, %r78;
	neg.s32 	%r83, %r82;
	setp.lt.s32 	%p8, %r7, 0;
	selp.b32 	%r170, %r83, %r82, %p8;
	xor.b32  	%r84, %r79, %r7;
	shr.s32 	%r85, %r79, 31;
	xor.b32  	%r86, %r85, %r79;
	xor.b32  	%r87, %r85, %r80;
	cvt.u64.u32 	%rd37, %r86;
	shl.b64 	%rd38, %rd37, 32;
	cvt.u64.u32 	%rd39, %r87;
	or.b64  	%rd40, %rd38, %rd39;
	cvt.rn.f64.s64 	%fd5, %rd40;
	mul.f64 	%fd6, %fd5, 0d3BF921FB54442D19;
	cvt.rn.f32.f64 	%f26, %fd6;
	neg.f32 	%f27, %f26;
	setp.lt.s32 	%p9, %r84, 0;
	selp.f32 	%f123, %f27, %f26, %p9;
$L__BB1_9:
	mul.rn.f32 	%f29, %f123, %f123;
	and.b32  	%r89, %r170, 1;
	setp.eq.b32 	%p10, %r89, 1;
	selp.f32 	%f30, 0f3F800000, %f123, %p10;
	fma.rn.f32 	%f31, %f29, %f30, 0f00000000;
	fma.rn.f32 	%f32, %f29, 0f37CBAC00, 0fBAB607ED;
	selp.f32 	%f33, %f32, 0fB94D4153, %p10;
	selp.f32 	%f34, 0f3D2AAABB, 0f3C0885E4, %p10;
	fma.rn.f32 	%f35, %f33, %f29, %f34;
	selp.f32 	%f36, 0fBEFFFFFF, 0fBE2AAAA8, %p10;
	fma.rn.f32 	%f37, %f35, %f29, %f36;
	fma.rn.f32 	%f38, %f37, %f31, %f30;
	and.b32  	%r90, %r170, 2;
	setp.eq.s32 	%p11, %r90, 0;
	mov.f32 	%f39, 0f00000000;
	sub.f32 	%f40, %f39, %f38;
	selp.f32 	%f8, %f38, %f40, %p11;
	mul.f32 	%f41, %f2, 0f3F22F983;
	cvt.rni.s32.f32 	%r178, %f41;
	cvt.rn.f32.s32 	%f42, %r178;
	fma.rn.f32 	%f43, %f42, 0fBFC90FDA, %f2;
	fma.rn.f32 	%f44, %f42, 0fB3A22168, %f43;
	fma.rn.f32 	%f125, %f42, 0fA7C234C5, %f44;
	abs.f32 	%f10, %f2;
	setp.ltu.f32 	%p12, %f10, 0f47CE4780;
	mov.u32 	%r174, %r178;
	mov.f32 	%f124, %f125;
	@%p12 bra 	$L__BB1_17;
	setp.neu.f32 	%p13, %f10, 0f7F800000;
	@%p13 bra 	$L__BB1_12;
	mov.f32 	%f47, 0f00000000;
	mul.rn.f32 	%f124, %f2, %f47;
	mov.b32 	%r174, 0;
	bra.uni 	$L__BB1_17;
$L__BB1_12:
	mov.b32 	%r21, %f2;
	shl.b32 	%r92, %r21, 8;
	or.b32  	%r22, %r92, -2147483648;
	mov.b64 	%rd74, 0;
	mov.b32 	%r171, 0;
	mov.u64 	%rd72, __cudart_i2opi_f;
	mov.u64 	%rd73, %rd1;
$L__BB1_13:
	.pragma "nounroll";
	ld.global.nc.u32 	%r93, [%rd72];
	mad.wide.u32 	%rd43, %r93, %r22, %rd74;
	shr.u64 	%rd74, %rd43, 32;
	st.local.u32 	[%rd73], %rd43;
	add.s32 	%r171, %r171, 1;
	add.s64 	%rd73, %rd73, 4;
	add.s64 	%rd72, %rd72, 4;
	setp.ne.s32 	%p14, %r171, 6;
	@%p14 bra 	$L__BB1_13;
	shr.u32 	%r94, %r21, 23;
	st.local.u32 	[%rd1+24], %rd74;
	and.b32  	%r25, %r94, 31;
	add.s32 	%r95, %r94, -128;
	shr.u32 	%r96, %r95, 5;
	mul.wide.u32 	%rd44, %r96, 4;
	sub.s64 	%rd15, %rd1, %rd44;
	ld.local.u32 	%r172, [%rd15+24];
	ld.local.u32 	%r173, [%rd15+20];
	setp.eq.s32 	%p15, %r25, 0;
	@%p15 bra 	$L__BB1_16;
	shf.l.wrap.b32 	%r172, %r173, %r172, %r25;
	ld.local.u32 	%r97, [%rd15+16];
	shf.l.wrap.b32 	%r173, %r97, %r173, %r25;
$L__BB1_16:
	shr.u32 	%r98, %r172, 30;
	shf.l.wrap.b32 	%r99, %r173, %r172, 2;
	shl.b32 	%r100, %r173, 2;
	shr.u32 	%r101, %r99, 31;
	add.s32 	%r174, %r101, %r98;
	shr.s32 	%r102, %r99, 31;
	xor.b32  	%r103, %r102, %r99;
	xor.b32  	%r104, %r102, %r100;
	cvt.u64.u32 	%rd45, %r103;
	shl.b64 	%rd46, %rd45, 32;
	cvt.u64.u32 	%rd47, %r104;
	or.b64  	%rd48, %rd46, %rd47;
	cvt.rn.f64.s64 	%fd7, %rd48;
	mul.f64 	%fd8, %fd7, 0d3BF921FB54442D19;
	cvt.rn.f32.f64 	%f45, %fd8;
	neg.f32 	%f46, %f45;
	setp.lt.s32 	%p16, %r99, 0;
	selp.f32 	%f124, %f46, %f45, %p16;
$L__BB1_17:
	setp.ltu.f32 	%p17, %f10, 0f47CE4780;
	add.s32 	%r106, %r174, 1;
	mul.rn.f32 	%f48, %f124, %f124;
	and.b32  	%r107, %r174, 1;
	setp.eq.b32 	%p18, %r107, 1;
	selp.f32 	%f49, %f124, 0f3F800000, %p18;
	fma.rn.f32 	%f50, %f48, %f49, 0f00000000;
	fma.rn.f32 	%f51, %f48, 0f37CBAC00, 0fBAB607ED;
	selp.f32 	%f52, 0fB94D4153, %f51, %p18;
	selp.f32 	%f53, 0f3C0885E4, 0f3D2AAABB, %p18;
	fma.rn.f32 	%f54, %f52, %f48, %f53;
	selp.f32 	%f55, 0fBE2AAAA8, 0fBEFFFFFF, %p18;
	fma.rn.f32 	%f56, %f54, %f48, %f55;
	fma.rn.f32 	%f57, %f56, %f50, %f49;
	and.b32  	%r108, %r106, 2;
	setp.eq.s32 	%p19, %r108, 0;
	mov.f32 	%f58, 0f00000000;
	sub.f32 	%f59, %f58, %f57;
	selp.f32 	%f14, %f57, %f59, %p19;
	@%p17 bra 	$L__BB1_25;
	setp.neu.f32 	%p20, %f10, 0f7F800000;
	@%p20 bra 	$L__BB1_20;
	mov.f32 	%f62, 0f00000000;
	mul.rn.f32 	%f125, %f2, %f62;
	mov.b32 	%r178, 0;
	bra.uni 	$L__BB1_25;
$L__BB1_20:
	mov.b32 	%r34, %f2;
	shl.b32 	%r110, %r34, 8;
	or.b32  	%r35, %r110, -2147483648;
	mov.b64 	%rd77, 0;
	mov.b32 	%r175, 0;
	mov.u64 	%rd75, __cudart_i2opi_f;
	mov.u64 	%rd76, %rd1;
$L__BB1_21:
	.pragma "nounroll";
	ld.global.nc.u32 	%r111, [%rd75];
	mad.wide.u32 	%rd51, %r111, %r35, %rd77;
	shr.u64 	%rd77, %rd51, 32;
	st.local.u32 	[%rd76], %rd51;
	add.s32 	%r175, %r175, 1;
	add.s64 	%rd76, %rd76, 4;
	add.s64 	%rd75, %rd75, 4;
	setp.ne.s32 	%p21, %r175, 6;
	@%p21 bra 	$L__BB1_21;
	shr.u32 	%r112, %r34, 23;
	st.local.u32 	[%rd1+24], %rd77;
	and.b32  	%r38, %r112, 31;
	add.s32 	%r113, %r112, -128;
	shr.u32 	%r114, %r113, 5;
	mul.wide.u32 	%rd52, %r114, 4;
	sub.s64 	%rd22, %rd1, %rd52;
	ld.local.u32 	%r176, [%rd22+24];
	ld.local.u32 	%r177, [%rd22+20];
	setp.eq.s32 	%p22, %r38, 0;
	@%p22 bra 	$L__BB1_24;
	shf.l.wrap.b32 	%r176, %r177, %r176, %r38;
	ld.local.u32 	%r115, [%rd22+16];
	shf.l.wrap.b32 	%r177, %r115, %r177, %r38;
$L__BB1_24:
	shr.u32 	%r116, %r176, 30;
	shf.l.wrap.b32 	%r117, %r177, %r176, 2;
	shl.b32 	%r118, %r177, 2;
	shr.u32 	%r119, %r117, 31;
	add.s32 	%r178, %r119, %r116;
	shr.s32 	%r120, %r117, 31;
	xor.b32  	%r121, %r120, %r117;
	xor.b32  	%r122, %r120, %r118;
	cvt.u64.u32 	%rd53, %r121;
	shl.b64 	%rd54, %rd53, 32;
	cvt.u64.u32 	%rd55, %r122;
	or.b64  	%rd56, %rd54, %rd55;
	cvt.rn.f64.s64 	%fd9, %rd56;
	mul.f64 	%fd10, %fd9, 0d3BF921FB54442D19;
	cvt.rn.f32.f64 	%f60, %fd10;
	neg.f32 	%f61, %f60;
	setp.lt.s32 	%p23, %r117, 0;
	selp.f32 	%f125, %f61, %f60, %p23;
$L__BB1_25:
	setp.ltu.f32 	%p24, %f4, 0f47CE4780;
	mul.rn.f32 	%f63, %f125, %f125;
	and.b32  	%r124, %r178, 1;
	setp.eq.b32 	%p25, %r124, 1;
	selp.f32 	%f64, 0f3F800000, %f125, %p25;
	fma.rn.f32 	%f65, %f63, %f64, 0f00000000;
	fma.rn.f32 	%f66, %f63, 0f37CBAC00, 0fBAB607ED;
	selp.f32 	%f67, %f66, 0fB94D4153, %p25;
	selp.f32 	%f68, 0f3D2AAABB, 0f3C0885E4, %p25;
	fma.rn.f32 	%f69, %f67, %f63, %f68;
	selp.f32 	%f70, 0fBEFFFFFF, 0fBE2AAAA8, %p25;
	fma.rn.f32 	%f71, %f69, %f63, %f70;
	fma.rn.f32 	%f72, %f71, %f65, %f64;
	and.b32  	%r125, %r178, 2;
	setp.eq.s32 	%p26, %r125, 0;
	mov.f32 	%f73, 0f00000000;
	sub.f32 	%f74, %f73, %f72;
	selp.f32 	%f18, %f72, %f74, %p26;
	@%p24 bra 	$L__BB1_33;
	setp.neu.f32 	%p27, %f4, 0f7F800000;
	@%p27 bra 	$L__BB1_28;
	mov.f32 	%f77, 0f00000000;
	mul.rn.f32 	%f126, %f1, %f77;
	mov.b32 	%r182, 0;
	bra.uni 	$L__BB1_33;
$L__BB1_28:
	mov.b32 	%r47, %f1;
	shl.b32 	%r127, %r47, 8;
	or.b32  	%r48, %r127, -2147483648;
	mov.b64 	%rd80, 0;
	mov.b32 	%r179, 0;
	mov.u64 	%rd78, __cudart_i2opi_f;
	mov.u64 	%rd79, %rd1;
$L__BB1_29:
	.pragma "nounroll";
	ld.global.nc.u32 	%r128, [%rd78];
	mad.wide.u32 	%rd59, %r128, %r48, %rd80;
	shr.u64 	%rd80, %rd59, 32;
	st.local.u32 	[%rd79], %rd59;
	add.s32 	%r179, %r179, 1;
	add.s64 	%rd79, %rd79, 4;
	add.s64 	%rd78, %rd78, 4;
	setp.ne.s32 	%p28, %r179, 6;
	@%p28 bra 	$L__BB1_29;
	shr.u32 	%r129, %r47, 23;
	st.local.u32 	[%rd1+24], %rd80;
	and.b32  	%r51, %r129, 31;
	and.b32  	%r130, %r129, 224;
	add.s32 	%r131, %r130, -128;
	shr.u32 	%r132, %r131, 5;
	mul.wide.u32 	%rd60, %r132, 4;
	sub.s64 	%rd29, %rd1, %rd60;
	ld.local.u32 	%r180, [%rd29+24];
	ld.local.u32 	%r181, [%rd29+20];
	setp.eq.s32 	%p29, %r51, 0;
	@%p29 bra 	$L__BB1_32;
	shf.l.wrap.b32 	%r180, %r181, %r180, %r51;
	ld.local.u32 	%r133, [%rd29+16];
	shf.l.wrap.b32 	%r181, %r133, %r181, %r51;
$L__BB1_32:
	shr.u32 	%r134, %r180, 30;
	shf.l.wrap.b32 	%r135, %r181, %r180, 2;
	shl.b32 	%r136, %r181, 2;
	shr.u32 	%r137, %r135, 31;
	add.s32 	%r138, %r137, %r134;
	neg.s32 	%r139, %r138;
	setp.lt.s32 	%p30, %r47, 0;
	selp.b32 	%r182, %r139, %r138, %p30;
	xor.b32  	%r140, %r135, %r47;
	shr.s32 	%r141, %r135, 31;
	xor.b32  	%r142, %r141, %r135;
	xor.b32  	%r143, %r141, %r136;
	cvt.u64.u32 	%rd61, %r142;
	shl.b64 	%rd62, %rd61, 32;
	cvt.u64.u32 	%rd63, %r143;
	or.b64  	%rd64, %rd62, %rd63;
	cvt.rn.f64.s64 	%fd11, %rd64;
	mul.f64 	%fd12, %fd11, 0d3BF921FB54442D19;
	cvt.rn.f32.f64 	%f75, %fd12;
	neg.f32 	%f76, %f75;
	setp.lt.s32 	%p31, %r140, 0;
	selp.f32 	%f126, %f76, %f75, %p31;
$L__BB1_33:
	add.s32 	%r145, %r182, 1;
	mul.rn.f32 	%f78, %f126, %f126;
	and.b32  	%r146, %r182, 1;
	setp.eq.b32 	%p32, %r146, 1;
	selp.f32 	%f79, %f126, 0f3F800000, %p32;
	fma.rn.f32 	%f80, %f78, %f79, 0f00000000;
	fma.rn.f32 	%f81, %f78, 0f37CBAC00, 0fBAB607ED;
	selp.f32 	%f82, 0fB94D4153, %f81, %p32;
	selp.f32 	%f83, 0f3C0885E4, 0f3D2AAABB, %p32;
	fma.rn.f32 	%f84, %f82, %f78, %f83;
	selp.f32 	%f85, 0fBE2AAAA8, 0fBEFFFFFF, %p32;
	fma.rn.f32 	%f86, %f84, %f78, %f85;
	fma.rn.f32 	%f87, %f86, %f80, %f79;
	and.b32  	%r147, %r145, 2;
	setp.eq.s32 	%p33, %r147, 0;
	mov.f32 	%f88, 0f00000000;
	sub.f32 	%f89, %f88, %f87;
	selp.f32 	%f90, %f87, %f89, %p33;
	ld.const.f32 	%f91, [c_x_min];
	mul.f32 	%f92, %f8, %f14;
	sub.f32 	%f93, %f92, %f91;
	ld.const.f32 	%f94, [c_dx];
	div.rn.f32 	%f95, %f93, %f94;
	mov.f32 	%f96, 0f3F000000;
	copysign.f32 	%f97, %f95, %f96;
	add.rz.f32 	%f98, %f95, %f97;
	cvt.rzi.f32.f32 	%f99, %f98;
	cvt.rzi.s32.f32 	%r148, %f99;
	ld.const.f32 	%f100, [c_y_min];
	mul.f32 	%f101, %f8, %f18;
	sub.f32 	%f102, %f101, %f100;
	ld.const.f32 	%f103, [c_dy];
	div.rn.f32 	%f104, %f102, %f103;
	copysign.f32 	%f105, %f104, %f96;
	add.rz.f32 	%f106, %f104, %f105;
	cvt.rzi.f32.f32 	%f107, %f106;
	cvt.rzi.s32.f32 	%r149, %f107;
	ld.const.f32 	%f108, [c_z_min];
	sub.f32 	%f109, %f90, %f108;
	ld.const.f32 	%f110, [c_dz];
	div.rn.f32 	%f111, %f109, %f110;
	copysign.f32 	%f112, %f111, %f96;
	add.rz.f32 	%f113, %f111, %f112;
	cvt.rzi.f32.f32 	%f114, %f113;
	cvt.rzi.s32.f32 	%r150, %f114;
	ld.const.u32 	%r151, [c_Nx];
	add.s32 	%r152, %r151, -1;
	min.s32 	%r153, %r152, %r148;
	max.s32 	%r154, %r153, 0;
	ld.const.u32 	%r155, [c_Ny];
	add.s32 	%r156, %r155, -1;
	min.s32 	%r157, %r156, %r149;
	max.s32 	%r158, %r157, 0;
	ld.const.u32 	%r159, [c_Nz];
	add.s32 	%r160, %r159, -1;
	min.s32 	%r161, %r160, %r150;
	max.s32 	%r162, %r161, 0;
	mad.lo.s32 	%r163, %r162, %r155, %r158;
	mad.lo.s32 	%r164, %r163, %r151, %r154;
	cvta.to.global.u64 	%rd65, %rd30;
	mul.wide.s32 	%rd66, %r164, 4;
	add.s64 	%rd67, %rd65, %rd66;
	ld.global.f32 	%f115, [%rd67];
	mul.f32 	%f116, %f8, %f115;
	cvt.f64.f32 	%fd13, %f116;
	mul.f64 	%fd14, %fd13, 0d3F9921FB54442D18;
	fma.rn.f64 	%fd15, %fd14, 0d3F9921FB54442D18, 0d0000000000000000;
	cvt.rn.f32.f64 	%f117, %fd15;
	st.shared.f32 	[%r2], %f117;
$L__BB1_34:
	bar.sync 	0;
	setp.lt.u32 	%p34, %r183, 2;
	@%p34 bra 	$L__BB1_38;
$L__BB1_35:
	shr.u32 	%r61, %r183, 1;
	setp.ge.u32 	%p35, %r1, %r61;
	@%p35 bra 	$L__BB1_37;
	shl.b32 	%r165, %r61, 2;
	add.s32 	%r166, %r2, %r165;
	ld.shared.f32 	%f118, [%r166];
	ld.shared.f32 	%f119, [%r2];
	add.f32 	%f120, %f118, %f119;
	st.shared.f32 	[%r2], %f120;
$L__BB1_37:
	bar.sync 	0;
	setp.gt.u32 	%p36, %r183, 3;
	mov.u32 	%r183, %r61;
	@%p36 bra 	$L__BB1_35;
$L__BB1_38:
	setp.ne.s32 	%p37, %r1, 0;
	@%p37 bra 	$L__BB1_40;
	ld.shared.f32 	%f121, [_ZZ15kernel_stepwisePfS_E5sdata];
	cvta.to.global.u64 	%rd68, %rd31;
	atom.global.add.f32 	%f122, [%rd68], %f121;
$L__BB1_40:
	ret;

}
	// .globl	_Z13kernel_linearPfS_
.visible .entry _Z13kernel_linearPfS_(
	.param .u64 .ptr .align 1 _Z13kernel_linearPfS__param_0,
	.param .u64 .ptr .align 1 _Z13kernel_linearPfS__param_1
)
{
	.local .align 4 .b8 	__local_depot2[28];
	.reg .b64 	%SP;
	.reg .b64 	%SPL;
	.reg .pred 	%p<38>;
	.reg .b32 	%r<186>;
	.reg .b32 	%f<151>;
	.reg .b64 	%rd<86>;
	.reg .b64 	%fd<16>;
	// demoted variable
	.shared .align 4 .b8 _ZZ13kernel_linearPfS_E5sdata[1024];
	mov.u64 	%SPL, __local_depot2;
	ld.param.u64 	%rd30, [_Z13kernel_linearPfS__param_0];
	ld.param.u64 	%rd31, [_Z13kernel_linearPfS__param_1];
	add.u64 	%rd1, %SPL, 0;
	mov.u32 	%r1, %tid.x;
	shl.b32 	%r62, %r1, 2;
	mov.u32 	%r63, _ZZ13kernel_linearPfS_E5sdata;
	add.s32 	%r2, %r63, %r62;
	mov.b32 	%r64, 0;
	st.shared.u32 	[%r2], %r64;
	mov.u32 	%r65, %ctaid.x;
	mov.u32 	%r185, %ntid.x;
	mad.lo.s32 	%r4, %r65, %r185, %r1;
	mov.u32 	%r66, %ctaid.y;
	mov.u32 	%r67, %ntid.y;
	mov.u32 	%r68, %tid.y;
	mad.lo.s32 	%r69, %r66, %r67, %r68;
	setp.gt.s32 	%p1, %r4, 127;
	setp.gt.u32 	%p2, %r69, 255;
	or.pred  	%p3, %p1, %p2;
	@%p3 bra 	$L__BB2_34;
	cvt.rn.f64.s32 	%fd1, %r4;
	mul.f64 	%fd2, %fd1, 0d3F9921FB54442D18;
	cvt.rn.f32.f64 	%f1, %fd2;
	cvt.rn.f64.u32 	%fd3, %r69;
	mul.f64 	%fd4, %fd3, 0d3F9921FB54442D18;
	cvt.rn.f32.f64 	%f2, %fd4;
	mul.f32 	%f22, %f1, 0f3F22F983;
	cvt.rni.s32.f32 	%r184, %f22;
	cvt.rn.f32.s32 	%f23, %r184;
	fma.rn.f32 	%f24, %f23, 0fBFC90FDA, %f1;
	fma.rn.f32 	%f25, %f23, 0fB3A22168, %f24;
	fma.rn.f32 	%f150, %f23, 0fA7C234C5, %f25;
	abs.f32 	%f4, %f1;
	setp.ltu.f32 	%p4, %f4, 0f47CE4780;
	mov.u32 	%r172, %r184;
	mov.f32 	%f147, %f150;
	@%p4 bra 	$L__BB2_9;
	setp.neu.f32 	%p5, %f4, 0f7F800000;
	@%p5 bra 	$L__BB2_4;
	mov.f32 	%f28, 0f00000000;
	mul.rn.f32 	%f147, %f1, %f28;
	mov.b32 	%r172, 0;
	bra.uni 	$L__BB2_9;
$L__BB2_4:
	mov.b32 	%r7, %f1;
	shl.b32 	%r71, %r7, 8;
	or.b32  	%r8, %r71, -2147483648;
	mov.b64 	%rd76, 0;
	mov.b32 	%r169, 0;
	mov.u64 	%rd74, __cudart_i2opi_f;
	mov.u64 	%rd75, %rd1;
$L__BB2_5:
	.pragma "nounroll";
	ld.global.nc.u32 	%r72, [%rd74];
	mad.wide.u32 	%rd35, %r72, %r8, %rd76;
	shr.u64 	%rd76, %rd35, 32;
	st.local.u32 	[%rd75], %rd35;
	add.s32 	%r169, %r169, 1;
	add.s64 	%rd75, %rd75, 4;
	add.s64 	%rd74, %rd74, 4;
	setp.ne.s32 	%p6, %r169, 6;
	@%p6 bra 	$L__BB2_5;
	shr.u32 	%r73, %r7, 23;
	st.local.u32 	[%rd1+24], %rd76;
	and.b32  	%r11, %r73, 31;
	and.b32  	%r74, %r73, 224;
	add.s32 	%r75, %r74, -128;
	shr.u32 	%r76, %r75, 5;
	mul.wide.u32 	%rd36, %r76, 4;
	sub.s64 	%rd8, %rd1, %rd36;
	ld.local.u32 	%r170, [%rd8+24];
	ld.local.u32 	%r171, [%rd8+20];
	setp.eq.s32 	%p7, %r11, 0;
	@%p7 bra 	$L__BB2_8;
	shf.l.wrap.b32 	%r170, %r171, %r170, %r11;
	ld.local.u32 	%r77, [%rd8+16];
	shf.l.wrap.b32 	%r171, %r77, %r171, %r11;
$L__BB2_8:
	shr.u32 	%r78, %r170, 30;
	shf.l.wrap.b32 	%r79, %r171, %r170, 2;
	shl.b32 	%r80, %r171, 2;
	shr.u32 	%r81, %r79, 31;
	add.s32 	%r82, %r81, %r78;
	neg.s32 	%r83, %r82;
	setp.lt.s32 	%p8, %r7, 0;
	selp.b32 	%r172, %r83, %r82, %p8;
	xor.b32  	%r84, %r79, %r7;
	shr.s32 	%r85, %r79, 31;
	xor.b32  	%r86, %r85, %r79;
	xor.b32  	%r87, %r85, %r80;
	cvt.u64.u32 	%rd37, %r86;
	shl.b64 	%rd38, %rd37, 32;
	cvt.u64.u32 	%rd39, %r87;
	or.b64  	%rd40, %rd38, %rd39;
	cvt.rn.f64.s64 	%fd5, %rd40;
	mul.f64 	%fd6, %fd5, 0d3BF921FB54442D19;
	cvt.rn.f32.f64 	%f26, %fd6;
	neg.f32 	%f27, %f26;
	setp.lt.s32 	%p9, %r84, 0;
	selp.f32 	%f147, %f27, %f26, %p9;
$L__BB2_9:
	mul.rn.f32 	%f29, %f147, %f147;
	and.b32  	%r89, %r172, 1;
	setp.eq.b32 	%p10, %r89, 1;
	selp.f32 	%f30, 0f3F800000, %f147, %p10;
	fma.rn.f32 	%f31, %f29, %f30, 0f00000000;
	fma.rn.f32 	%f32, %f29, 0f37CBAC00, 0fBAB607ED;
	selp.f32 	%f33, %f32, 0fB94D4153, %p10;
	selp.f32 	%f34, 0f3D2AAABB, 0f3C0885E4, %p10;
	fma.rn.f32 	%f35, %f33, %f29, %f34;
	selp.f32 	%f36, 0fBEFFFFFF, 0fBE2AAAA8, %p10;
	fma.rn.f32 	%f37, %f35, %f29, %f36;
	fma.rn.f32 	%f38, %f37, %f31, %f30;
	and.b32  	%r90, %r172, 2;
	setp.eq.s32 	%p11, %r90, 0;
	mov.f32 	%f39, 0f00000000;
	sub.f32 	%f40, %f39, %f38;
	selp.f32 	%f8, %f38, %f40, %p11;
	mul.f32 	%f41, %f2, 0f3F22F983;
	cvt.rni.s32.f32 	%r180, %f41;
	cvt.rn.f32.s32 	%f42, %r180;
	fma.rn.f32 	%f43, %f42, 0fBFC90FDA, %f2;
	fma.rn.f32 	%f44, %f42, 0fB3A22168, %f43;
	fma.rn.f32 	%f149, %f42, 0fA7C234C5, %f44;
	abs.f32 	%f10, %f2;
	setp.ltu.f32 	%p12, %f10, 0f47CE4780;
	mov.u32 	%r176, %r180;
	mov.f32 	%f148, %f149;
	@%p12 bra 	$L__BB2_17;
	setp.neu.f32 	%p13, %f10, 0f7F800000;
	@%p13 bra 	$L__BB2_12;
	mov.f32 	%f47, 0f00000000;
	mul.rn.f32 	%f148, %f2, %f47;
	mov.b32 	%r176, 0;
	bra.uni 	$L__BB2_17;
$L__BB2_12:
	mov.b32 	%r21, %f2;
	shl.b32 	%r92, %r21, 8;
	or.b32  	%r22, %r92, -2147483648;
	mov.b64 	%rd79, 0;
	mov.b32 	%r173, 0;
	mov.u64 	%rd77, __cudart_i2opi_f;
	mov.u64 	%rd78, %rd1;
$L__BB2_13:
	.pragma "nounroll";
	ld.global.nc.u32 	%r93, [%rd77];
	mad.wide.u32 	%rd43, %r93, %r22, %rd79;
	shr.u64 	%rd79, %rd43, 32;
	st.local.u32 	[%rd78], %rd43;
	add.s32 	%r173, %r173, 1;
	add.s64 	%rd78, %rd78, 4;
	add.s64 	%rd77, %rd77, 4;
	setp.ne.s32 	%p14, %r173, 6;
	@%p14 bra 	$L__BB2_13;
	shr.u32 	%r94, %r21, 23;
	st.local.u32 	[%rd1+24], %rd79;
	and.b32  	%r25, %r94, 31;
	add.s32 	%r95, %r94, -128;
	shr.u32 	%r96, %r95, 5;
	mul.wide.u32 	%rd44, %r96, 4;
	sub.s64 	%rd15, %rd1, %rd44;
	ld.local.u32 	%r174, [%rd15+24];
	ld.local.u32 	%r175, [%rd15+20];
	setp.eq.s32 	%p15, %r25, 0;
	@%p15 bra 	$L__BB2_16;
	shf.l.wrap.b32 	%r174, %r175, %r174, %r25;
	ld.local.u32 	%r97, [%rd15+16];
	shf.l.wrap.b32 	%r175, %r97, %r175, %r25;
$L__BB2_16:
	shr.u32 	%r98, %r174, 30;
	shf.l.wrap.b32 	%r99, %r175, %r174, 2;
	shl.b32 	%r100, %r175, 2;
	shr.u32 	%r101, %r99, 31;
	add.s32 	%r176, %r101, %r98;
	shr.s32 	%r102, %r99, 31;
	xor.b32  	%r103, %r102, %r99;
	xor.b32  	%r104, %r102, %r100;
	cvt.u64.u32 	%rd45, %r103;
	shl.b64 	%rd46, %rd45, 32;
	cvt.u64.u32 	%rd47, %r104;
	or.b64  	%rd48, %rd46, %rd47;
	cvt.rn.f64.s64 	%fd7, %rd48;
	mul.f64 	%fd8, %fd7, 0d3BF921FB54442D19;
	cvt.rn.f32.f64 	%f45, %fd8;
	neg.f32 	%f46, %f45;
	setp.lt.s32 	%p16, %r99, 0;
	selp.f32 	%f148, %f46, %f45, %p16;
$L__BB2_17:
	setp.ltu.f32 	%p17, %f10, 0f47CE4780;
	add.s32 	%r106, %r176, 1;
	mul.rn.f32 	%f48, %f148, %f148;
	and.b32  	%r107, %r176, 1;
	setp.eq.b32 	%p18, %r107, 1;
	selp.f32 	%f49, %f148, 0f3F800000, %p18;
	fma.rn.f32 	%f50, %f48, %f49, 0f00000000;
	fma.rn.f32 	%f51, %f48, 0f37CBAC00, 0fBAB607ED;
	selp.f32 	%f52, 0fB94D4153, %f51, %p18;
	selp.f32 	%f53, 0f3C0885E4, 0f3D2AAABB, %p18;
	fma.rn.f32 	%f54, %f52, %f48, %f53;
	selp.f32 	%f55, 0fBE2AAAA8, 0fBEFFFFFF, %p18;
	fma.rn.f32 	%f56, %f54, %f48, %f55;
	fma.rn.f32 	%f57, %f56, %f50, %f49;
	and.b32  	%r108, %r106, 2;
	setp.eq.s32 	%p19, %r108, 0;
	mov.f32 	%f58, 0f00000000;
	sub.f32 	%f59, %f58, %f57;
	selp.f32 	%f14, %f57, %f59, %p19;
	@%p17 bra 	$L__BB2_25;
	setp.neu.f32 	%p20, %f10, 0f7F800000;
	@%p20 bra 	$L__BB2_20;
	mov.f32 	%f62, 0f00000000;
	mul.rn.f32 	%f149, %f2, %f62;
	mov.b32 	%r180, 0;
	bra.uni 	$L__BB2_25;
$L__BB2_20:
	mov.b32 	%r34, %f2;
	shl.b32 	%r110, %r34, 8;
	or.b32  	%r35, %r110, -2147483648;
	mov.b64 	%rd82, 0;
	mov.b32 	%r177, 0;
	mov.u64 	%rd80, __cudart_i2opi_f;
	mov.u64 	%rd81, %rd1;
$L__BB2_21:
	.pragma "nounroll";
	ld.global.nc.u32 	%r111, [%rd80];
	mad.wide.u32 	%rd51, %r111, %r35, %rd82;
	shr.u64 	%rd82, %rd51, 32;
	st.local.u32 	[%rd81], %rd51;
	add.s32 	%r177, %r177, 1;
	add.s64 	%rd81, %rd81, 4;
	add.s64 	%rd80, %rd80, 4;
	setp.ne.s32 	%p21, %r177, 6;
	@%p21 bra 	$L__BB2_21;
	shr.u32 	%r112, %r34, 23;
	st.local.u32 	[%rd1+24], %rd82;
	and.b32  	%r38, %r112, 31;
	add.s32 	%r113, %r112, -128;
	shr.u32 	%r114, %r113, 5;
	mul.wide.u32 	%rd52, %r114, 4;
	sub.s64 	%rd22, %rd1, %rd52;
	ld.local.u32 	%r178, [%rd22+24];
	ld.local.u32 	%r179, [%rd22+20];
	setp.eq.s32 	%p22, %r38, 0;
	@%p22 bra 	$L__BB2_24;
	shf.l.wrap.b32 	%r178, %r179, %r178, %r38;
	ld.local.u32 	%r115, [%rd22+16];
	shf.l.wrap.b32 	%r179, %r115, %r179, %r38;
$L__BB2_24:
	shr.u32 	%r116, %r178, 30;
	shf.l.wrap.b32 	%r117, %r179, %r178, 2;
	shl.b32 	%r118, %r179, 2;
	shr.u32 	%r119, %r117, 31;
	add.s32 	%r180, %r119, %r116;
	shr.s32 	%r120, %r117, 31;
	xor.b32  	%r121, %r120, %r117;
	xor.b32  	%r122, %r120, %r118;
	cvt.u64.u32 	%rd53, %r121;
	shl.b64 	%rd54, %rd53, 32;
	cvt.u64.u32 	%rd55, %r122;
	or.b64  	%rd56, %rd54, %rd55;
	cvt.rn.f64.s64 	%fd9, %rd56;
	mul.f64 	%fd10, %fd9, 0d3BF921FB54442D19;
	cvt.rn.f32.f64 	%f60, %fd10;
	neg.f32 	%f61, %f60;
	setp.lt.s32 	%p23, %r117, 0;
	selp.f32 	%f149, %f61, %f60, %p23;
$L__BB2_25:
	setp.ltu.f32 	%p24, %f4, 0f47CE4780;
	mul.rn.f32 	%f63, %f149, %f149;
	and.b32  	%r124, %r180, 1;
	setp.eq.b32 	%p25, %r124, 1;
	selp.f32 	%f64, 0f3F800000, %f149, %p25;
	fma.rn.f32 	%f65, %f63, %f64, 0f00000000;
	fma.rn.f32 	%f66, %f63, 0f37CBAC00, 0fBAB607ED;
	selp.f32 	%f67, %f66, 0fB94D4153, %p25;
	selp.f32 	%f68, 0f3D2AAABB, 0f3C0885E4, %p25;
	fma.rn.f32 	%f69, %f67, %f63, %f68;
	selp.f32 	%f70, 0fBEFFFFFF, 0fBE2AAAA8, %p25;
	fma.rn.f32 	%f71, %f69, %f63, %f70;
	fma.rn.f32 	%f72, %f71, %f65, %f64;
	and.b32  	%r125, %r180, 2;
	setp.eq.s32 	%p26, %r125, 0;
	mov.f32 	%f73, 0f00000000;
	sub.f32 	%f74, %f73, %f72;
	selp.f32 	%f18, %f72, %f74, %p26;
	@%p24 bra 	$L__BB2_33;
	setp.neu.f32 	%p27, %f4, 0f7F800000;
	@%p27 bra 	$L__BB2_28;
	mov.f32 	%f77, 0f00000000;
	mul.rn.f32 	%f150, %f1, %f77;
	mov.b32 	%r184, 0;
	bra.uni 	$L__BB2_33;
$L__BB2_28:
	mov.b32 	%r47, %f1;
	shl.b32 	%r127, %r47, 8;
	or.b32  	%r48, %r127, -2147483648;
	mov.b64 	%rd85, 0;
	mov.b32 	%r181, 0;
	mov.u64 	%rd83, __cudart_i2opi_f;
	mov.u64 	%rd84, %rd1;
$L__BB2_29:
	.pragma "nounroll";
	ld.global.nc.u32 	%r128, [%rd83];
	mad.wide.u32 	%rd59, %r128, %r48, %rd85;
	shr.u64 	%rd85, %rd59, 32;
	st.local.u32 	[%rd84], %rd59;
	add.s32 	%r181, %r181, 1;
	add.s64 	%rd84, %rd84, 4;
	add.s64 	%rd83, %rd83, 4;
	setp.ne.s32 	%p28, %r181, 6;
	@%p28 bra 	$L__BB2_29;
	shr.u32 	%r129, %r47, 23;
	st.local.u32 	[%rd1+24], %rd85;
	and.b32  	%r51, %r129, 31;
	and.b32  	%r130, %r129, 224;
	add.s32 	%r131, %r130, -128;
	shr.u32 	%r132, %r131, 5;
	mul.wide.u32 	%rd60, %r132, 4;
	sub.s64 	%rd29, %rd1, %rd60;
	ld.local.u32 	%r182, [%rd29+24];
	ld.local.u32 	%r183, [%rd29+20];
	setp.eq.s32 	%p29, %r51, 0;
	@%p29 bra 	$L__BB2_32;
	shf.l.wrap.b32 	%r182, %r183, %r182, %r51;
	ld.local.u32 	%r133, [%rd29+16];
	shf.l.wrap.b32 	%r183, %r133, %r183, %r51;
$L__BB2_32:
	shr.u32 	%r134, %r182, 30;
	shf.l.wrap.b32 	%r135, %r183, %r182, 2;
	shl.b32 	%r136, %r183, 2;
	shr.u32 	%r137, %r135, 31;
	add.s32 	%r138, %r137, %r134;
	neg.s32 	%r139, %r138;
	setp.lt.s32 	%p30, %r47, 0;
	selp.b32 	%r184, %r139, %r138, %p30;
	xor.b32  	%r140, %r135, %r47;
	shr.s32 	%r141, %r135, 31;
	xor.b32  	%r142, %r141, %r135;
	xor.b32  	%r143, %r141, %r136;
	cvt.u64.u32 	%rd61, %r142;
	shl.b64 	%rd62, %rd61, 32;
	cvt.u64.u32 	%rd63, %r143;
	or.b64  	%rd64, %rd62, %rd63;
	cvt.rn.f64.s64 	%fd11, %rd64;
	mul.f64 	%fd12, %fd11, 0d3BF921FB54442D19;
	cvt.rn.f32.f64 	%f75, %fd12;
	neg.f32 	%f76, %f75;
	setp.lt.s32 	%p31, %r140, 0;
	selp.f32 	%f150, %f76, %f75, %p31;
$L__BB2_33:
	cvta.to.global.u64 	%rd65, %rd30;
	add.s32 	%r145, %r184, 1;
	mul.rn.f32 	%f78, %f150, %f150;
	and.b32  	%r146, %r184, 1;
	setp.eq.b32 	%p32, %r146, 1;
	selp.f32 	%f79, %f150, 0f3F800000, %p32;
	fma.rn.f32 	%f80, %f78, %f79, 0f00000000;
	fma.rn.f32 	%f81, %f78, 0f37CBAC00, 0fBAB607ED;
	selp.f32 	%f82, 0fB94D4153, %f81, %p32;
	selp.f32 	%f83, 0f3C0885E4, 0f3D2AAABB, %p32;
	fma.rn.f32 	%f84, %f82, %f78, %f83;
	selp.f32 	%f85, 0fBE2AAAA8, 0fBEFFFFFF, %p32;
	fma.rn.f32 	%f86, %f84, %f78, %f85;
	fma.rn.f32 	%f87, %f86, %f80, %f79;
	and.b32  	%r147, %r145, 2;
	setp.eq.s32 	%p33, %r147, 0;
	mov.f32 	%f88, 0f00000000;
	sub.f32 	%f89, %f88, %f87;
	selp.f32 	%f90, %f87, %f89, %p33;
	ld.const.f32 	%f91, [c_x_min];
	mul.f32 	%f92, %f8, %f14;
	sub.f32 	%f93, %f92, %f91;
	ld.const.f32 	%f94, [c_dx];
	div.rn.f32 	%f95, %f93, %f94;
	ld.const.f32 	%f96, [c_y_min];
	mul.f32 	%f97, %f8, %f18;
	sub.f32 	%f98, %f97, %f96;
	ld.const.f32 	%f99, [c_dy];
	div.rn.f32 	%f100, %f98, %f99;
	ld.const.f32 	%f101, [c_z_min];
	sub.f32 	%f102, %f90, %f101;
	ld.const.f32 	%f103, [c_dz];
	div.rn.f32 	%f104, %f102, %f103;
	cvt.rmi.f32.f32 	%f105, %f95;
	cvt.rzi.s32.f32 	%r148, %f105;
	cvt.rn.f32.s32 	%f106, %r148;
	sub.f32 	%f107, %f95, %f106;
	cvt.rmi.f32.f32 	%f108, %f100;
	cvt.rzi.s32.f32 	%r149, %f108;
	cvt.rn.f32.s32 	%f109, %r149;
	sub.f32 	%f110, %f100, %f109;
	cvt.rmi.f32.f32 	%f111, %f104;
	cvt.rzi.s32.f32 	%r150, %f111;
	cvt.rn.f32.s32 	%f112, %r150;
	sub.f32 	%f113, %f104, %f112;
	ld.const.u32 	%r151, [c_Nx];
	add.s32 	%r152, %r151, -2;
	min.s32 	%r153, %r152, %r148;
	max.s32 	%r154, %r153, 0;
	ld.const.u32 	%r155, [c_Ny];
	add.s32 	%r156, %r155, -2;
	min.s32 	%r157, %r156, %r149;
	max.s32 	%r158, %r157, 0;
	ld.const.u32 	%r159, [c_Nz];
	add.s32 	%r160, %r159, -2;
	min.s32 	%r161, %r160, %r150;
	max.s32 	%r162, %r161, 0;
	mad.lo.s32 	%r163, %r162, %r155, %r158;
	mad.lo.s32 	%r164, %r163, %r151, %r154;
	mul.wide.s32 	%rd66, %r164, 4;
	add.s64 	%rd67, %rd65, %rd66;
	ld.global.f32 	%f114, [%rd67];
	add.s32 	%r165, %r163, %r155;
	mad.lo.s32 	%r166, %r165, %r151, %r154;
	mul.wide.s32 	%rd68, %r166, 4;
	add.s64 	%rd69, %rd65, %rd68;
	ld.global.f32 	%f115, [%rd69];
	mul.wide.s32 	%rd70, %r151, 4;
	add.s64 	%rd71, %rd67, %rd70;
	ld.global.f32 	%f116, [%rd71];
	add.s64 	%rd72, %rd69, %rd70;
	ld.global.f32 	%f117, [%rd72];
	ld.global.f32 	%f118, [%rd67+4];
	ld.global.f32 	%f119, [%rd69+4];
	ld.global.f32 	%f120, [%rd71+4];
	ld.global.f32 	%f121, [%rd72+4];
	mov.f32 	%f122, 0f3F800000;
	sub.f32 	%f123, %f122, %f113;
	mul.f32 	%f124, %f113, %f115;
	fma.rn.f32 	%f125, %f114, %f123, %f124;
	mul.f32 	%f126, %f113, %f117;
	fma.rn.f32 	%f127, %f123, %f116, %f126;
	mul.f32 	%f128, %f113, %f119;
	fma.rn.f32 	%f129, %f123, %f118, %f128;
	mul.f32 	%f130, %f113, %f121;
	fma.rn.f32 	%f131, %f123, %f120, %f130;
	sub.f32 	%f132, %f122, %f110;
	mul.f32 	%f133, %f110, %f127;
	fma.rn.f32 	%f134, %f132, %f125, %f133;
	mul.f32 	%f135, %f110, %f131;
	fma.rn.f32 	%f136, %f132, %f129, %f135;
	sub.f32 	%f137, %f122, %f107;
	mul.f32 	%f138, %f107, %f136;
	fma.rn.f32 	%f139, %f137, %f134, %f138;
	mul.f32 	%f140, %f8, %f139;
	cvt.f64.f32 	%fd13, %f140;
	mul.f64 	%fd14, %fd13, 0d3F9921FB54442D18;
	fma.rn.f64 	%fd15, %fd14, 0d3F9921FB54442D18, 0d0000000000000000;
	cvt.rn.f32.f64 	%f141, %fd15;
	st.shared.f32 	[%r2], %f141;
$L__BB2_34:
	bar.sync 	0;
	setp.lt.u32 	%p34, %r185, 2;
	@%p34 bra 	$L__BB2_38;
$L__BB2_35:
	shr.u32 	%r61, %r185, 1;
	setp.ge.u32 	%p35, %r1, %r61;
	@%p35 bra 	$L__BB2_37;
	shl.b32 	%r167, %r61, 2;
	add.s32 	%r168, %r2, %r167;
	ld.shared.f32 	%f142, [%r168];
	ld.shared.f32 	%f143, [%r2];
	add.f32 	%f144, %f142, %f143;
	st.shared.f32 	[%r2], %f144;
$L__BB2_37:
	bar.sync 	0;
	setp.gt.u32 	%p36, %r185, 3;
	mov.u32 	%r185, %r61;
	@%p36 bra 	$L__BB2_35;
$L__BB2_38:
	setp.ne.s32 	%p37, %r1, 0;
	@%p37 bra 	$L__BB2_40;
	ld.shared.f32 	%f145, [_ZZ13kernel_linearPfS_E5sdata];
	cvta.to.global.u64 	%rd73, %rd31;
	atom.global.add.f32 	%f146, [%rd73], %f145;
$L__BB2_40:
	ret;

}


// ===== COMPILED SASS (sm_100) =====

	.target	sm_100

	.elftype	@"ET_EXEC"


//--------------------- .note.nv.tkinfo           --------------------------
	.section	.note.nv.tkinfo,"",@"SHT_NOTE"
	.sectionflags	@"SHF_NOTE_NV_TKINFO"
	.tkinfo
        /*0018*/ 	.word	0x00000002
        /*0030*/ 	.string	""
        /*0030*/ 	.string	"ptxas"
        /*0030*/ 	.string	"Cuda compilation tools, release 13.0, V13.0.88"
        /*0030*/ 	.string	"Build cuda_13.0.r13.0/compiler.36424714_0"
        /*0030*/ 	.string	"-arch sm_100 -m 64 "



//--------------------- .note.nv.cuinfo           --------------------------
	.section	.note.nv.cuinfo,"",@"SHT_NOTE"
	.sectionflags	@"SHF_NOTE_NV_CUINFO"
        /*0018*/ 	.short	0x0002
        /*001a*/ 	.short	0x0064
        /*001c*/ 	.short	0x0082
	.zero		2


//--------------------- .nv.info                  --------------------------
	.section	.nv.info,"",@"SHT_CUDA_INFO"
	.align	4


	//----- nvinfo : EIATTR_REGCOUNT
	.align		4
        /*0000*/ 	.byte	0x04, 0x2f
        /*0002*/ 	.short	(.L_14 - .L_13)
	.align		4
.L_13:
        /*0004*/ 	.word	index@(_Z14kernel_textureyPf)
        /*0008*/ 	.word	0x0000001c


	//----- nvinfo : EIATTR_FRAME_SIZE
	.align		4
.L_14:
        /*000c*/ 	.byte	0x04, 0x11
        /*000e*/ 	.short	(.L_16 - .L_15)
	.align		4
.L_15:
        /*0010*/ 	.word	index@($__internal_2_$__cuda_sm3x_div_rn_noftz_f32_slowpath)
        /*0014*/ 	.word	0x00000000


	//----- nvinfo : EIATTR_FRAME_SIZE
	.align		4
.L_16:
        /*0018*/ 	.byte	0x04, 0x11
        /*001a*/ 	.short	(.L_18 - .L_17)
	.align		4
.L_17:
        /*001c*/ 	.word	index@(_Z14kernel_textureyPf)
        /*0020*/ 	.word	0x00000000


	//----- nvinfo : EIATTR_REGCOUNT
	.align		4
.L_18:
        /*0024*/ 	.byte	0x04, 0x2f
        /*0026*/ 	.short	(.L_20 - .L_19)
	.align		4
.L_19:
        /*0028*/ 	.word	index@(_Z15kernel_stepwisePfS_)
        /*002c*/ 	.word	0x0000001a


	//----- nvinfo : EIATTR_FRAME_SIZE
	.align		4
.L_20:
        /*0030*/ 	.byte	0x04, 0x11
        /*0032*/ 	.short	(.L_22 - .L_21)
	.align		4
.L_21:
        /*0034*/ 	.word	index@($__internal_1_$__cuda_sm3x_div_rn_noftz_f32_slowpath)
        /*0038*/ 	.word	0x00000020


	//----- nvinfo : EIATTR_FRAME_SIZE
	.align		4
.L_22:
        /*003c*/ 	.byte	0x04, 0x11
        /*003e*/ 	.short	(.L_24 - .L_23)
	.align		4
.L_23:
        /*0040*/ 	.word	index@(_Z15kernel_stepwisePfS_)
        /*0044*/ 	.word	0x00000020


	//----- nvinfo : EIATTR_REGCOUNT
	.align		4
.L_24:
        /*0048*/ 	.byte	0x04, 0x2f
        /*004a*/ 	.short	(.L_26 - .L_25)
	.align		4
.L_25:
        /*004c*/ 	.word	index@(_Z13kernel_linearPfS_)
        /*0050*/ 	.word	0x0000001e


	//----- nvinfo : EIATTR_FRAME_SIZE
	.align		4
.L_26:
        /*0054*/ 	.byte	0x04, 0x11
        /*0056*/ 	.short	(.L_28 - .L_27)
	.align		4
.L_27:
        /*0058*/ 	.word	index@($__internal_0_$__cuda_sm3x_div_rn_noftz_f32_slowpath)
        /*005c*/ 	.word	0x00000020


	//----- nvinfo : EIATTR_FRAME_SIZE
	.align		4
.L_28:
        /*0060*/ 	.byte	0x04, 0x11
        /*0062*/ 	.short	(.L_30 - .L_29)
	.align		4
.L_29:
        /*0064*/ 	.word	index@(_Z13kernel_linearPfS_)
        /*0068*/ 	.word	0x00000020


	//----- nvinfo : EIATTR_MIN_STACK_SIZE
	.align		4
.L_30:
        /*006c*/ 	.byte	0x04, 0x12
        /*006e*/ 	.short	(.L_32 - .L_31)
	.align		4
.L_31:
        /*0070*/ 	.word	index@(_Z13kernel_linearPfS_)
        /*0074*/ 	.word	0x00000020


	//----- nvinfo : EIATTR_MIN_STACK_SIZE
	.align		4
.L_32:
        /*0078*/ 	.byte	0x04, 0x12
        /*007a*/ 	.short	(.L_34 - .L_33)
	.align		4
.L_33:
        /*007c*/ 	.word	index@(_Z15kernel_stepwisePfS_)
        /*0080*/ 	.word	0x00000020


	//----- nvinfo : EIATTR_MIN_STACK_SIZE
	.align		4
.L_34:
        /*0084*/ 	.byte	0x04, 0x12
        /*0086*/ 	.short	(.L_36 - .L_35)
	.align		4
.L_35:
        /*0088*/ 	.word	index@(_Z14kernel_textureyPf)
        /*008c*/ 	.word	0x00000000
.L_36:


//--------------------- .nv.compat                --------------------------
	.section	.nv.compat,"",@"SHT_CUDA_COMPAT_INFO"
	.align	4
        /*0000*/ 	.byte	0x02, 0x09, 0x00, 0x00, 0x02, 0x02, 0x02, 0x00, 0x02, 0x05, 0x05, 0x00, 0x03, 0x07, 0x01, 0x01
        /*0010*/ 	.byte	0x02, 0x03, 0x00, 0x00, 0x02, 0x06, 0x01, 0x00, 0x04, 0x0b, 0x08, 0x00, 0x01, 0x00, 0x00, 0x00
        /*0020*/ 	.byte	0x00, 0x00, 0x00, 0x00


//--------------------- .nv.info._Z13kernel_linearPfS_ --------------------------
	.section	.nv.info._Z13kernel_linearPfS_,"",@"SHT_CUDA_INFO"
	.sectionflags	@""
	.align	4


	//----- nvinfo : EIATTR_CUDA_API_VERSION
	.align		4
        /*0000*/ 	.byte	0x04, 0x37
        /*0002*/ 	.short	(.L_38 - .L_37)
.L_37:
        /*0004*/ 	.word	0x00000082


	//----- nvinfo : EIATTR_KPARAM_INFO
	.align		4
.L_38:
        /*0008*/ 	.byte	0x04, 0x17
        /*000a*/ 	.short	(.L_40 - .L_39)
.L_39:
        /*000c*/ 	.word	0x00000000
        /*0010*/ 	.short	0x0001
        /*0012*/ 	.short	0x0008
        /*0014*/ 	.byte	0x00, 0xf5, 0x21, 0x00


	//----- nvinfo : EIATTR_KPARAM_INFO
	.align		4
.L_40:
        /*0018*/ 	.byte	0x04, 0x17
        /*001a*/ 	.short	(.L_42 - .L_41)
.L_41:
        /*001c*/ 	.word	0x00000000
        /*0020*/ 	.short	0x0000
        /*0022*/ 	.short	0x0000
        /*0024*/ 	.byte	0x00, 0xf5, 0x21, 0x00


	//----- nvinfo : EIATTR_SPARSE_MMA_MASK
	.align		4
.L_42:
        /*0028*/ 	.byte	0x03, 0x50
        /*002a*/ 	.short	0x0000


	//----- nvinfo : EIATTR_MAXREG_COUNT
	.align		4
        /*002c*/ 	.byte	0x03, 0x1b
        /*002e*/ 	.short	0x00ff


	//----- nvinfo : EIATTR_NUM_BARRIERS
	.align		4
        /*0030*/ 	.byte	0x02, 0x4c
        /*0032*/ 	.byte	0x01
	.zero		1


	//----- nvinfo : EIATTR_MERCURY_ISA_VERSION
	.align		4
        /*0034*/ 	.byte	0x03, 0x5f
        /*0036*/ 	.short	0x0101


	//----- nvinfo : EIATTR_VRC_CTA_INIT_COUNT
	.align		4
        /*0038*/ 	.byte	0x02, 0x4a
	.zero		1
	.zero		1


	//----- nvinfo : EIATTR_EXIT_INSTR_OFFSETS
	.align		4
        /*003c*/ 	.byte	0x04, 0x1c
        /*003e*/ 	.short	(.L_44 - .L_43)


	//   ....[0]....
.L_43:
        /*0040*/ 	.word	0x00001c70


	//   ....[1]....
        /*0044*/ 	.word	0x00001ce0


	//----- nvinfo : EIATTR_CRS_STACK_SIZE
	.align		4
.L_44:
        /*0048*/ 	.byte	0x04, 0x1e
        /*004a*/ 	.short	(.L_46 - .L_45)
.L_45:
        /*004c*/ 	.word	0x00000000


	//----- nvinfo : EIATTR_CBANK_PARAM_SIZE
	.align		4
.L_46:
        /*0050*/ 	.byte	0x03, 0x19
        /*0052*/ 	.short	0x0010


	//----- nvinfo : EIATTR_PARAM_CBANK
	.align		4
        /*0054*/ 	.byte	0x04, 0x0a
        /*0056*/ 	.short	(.L_48 - .L_47)
	.align		4
.L_47:
        /*0058*/ 	.word	index@(.nv.constant0._Z13kernel_linearPfS_)
        /*005c*/ 	.short	0x0380
        /*005e*/ 	.short	0x0010


	//----- nvinfo : EIATTR_SW_WAR
	.align		4
.L_48:
        /*0060*/ 	.byte	0x04, 0x36
        /*0062*/ 	.short	(.L_50 - .L_49)
.L_49:
        /*0064*/ 	.word	0x00000008
.L_50:


//--------------------- .nv.info._Z15kernel_stepwisePfS_ --------------------------
	.section	.nv.info._Z15kernel_stepwisePfS_,"",@"SHT_CUDA_INFO"
	.sectionflags	@""
	.align	4


	//----- nvinfo : EIATTR_CUDA_API_VERSION
	.align		4
        /*0000*/ 	.byte	0x04, 0x37
        /*0002*/ 	.short	(.L_52 - .L_51)
.L_51:
        /*0004*/ 	.word	0x00000082


	//----- nvinfo : EIATTR_KPARAM_INFO
	.align		4
.L_52:
        /*0008*/ 	.byte	0x04, 0x17
        /*000a*/ 	.short	(.L_54 - .L_53)
.L_53:
        /*000c*/ 	.word	0x00000000
        /*0010*/ 	.short	0x0001
        /*0012*/ 	.short	0x0008
        /*0014*/ 	.byte	0x00, 0xf5, 0x21, 0x00


	//----- nvinfo : EIATTR_KPARAM_INFO
	.align		4
.L_54:
        /*0018*/ 	.byte	0x04, 0x17
        /*001a*/ 	.short	(.L_56 - .L_55)
.L_55:
        /*001c*/ 	.word	0x00000000
        /*0020*/ 	.short	0x0000
        /*0022*/ 	.short	0x0000
        /*0024*/ 	.byte	0x00, 0xf5, 0x21, 0x00


	//----- nvinfo : EIATTR_SPARSE_MMA_MASK
	.align		4
.L_56:
        /*0028*/ 	.byte	0x03, 0x50
        /*002a*/ 	.short	0x0000


	//----- nvinfo : EIATTR_MAXREG_COUNT
	.align		4
        /*002c*/ 	.byte	0x03, 0x1b
        /*002e*/ 	.short	0x00ff


	//----- nvinfo : EIATTR_NUM_BARRIERS
	.align		4
        /*0030*/ 	.byte	0x02, 0x4c
        /*0032*/ 	.byte	0x01
	.zero		1


	//----- nvinfo : EIATTR_MERCURY_ISA_VERSION
	.align		4
        /*0034*/ 	.byte	0x03, 0x5f
        /*0036*/ 	.short	0x0101


	//----- nvinfo : EIATTR_VRC_CTA_INIT_COUNT
	.align		4
        /*0038*/ 	.byte	0x02, 0x4a
	.zero		1
	.zero		1


	//----- nvinfo : EIATTR_EXIT_INSTR_OFFSETS
	.align		4
        /*003c*/ 	.byte	0x04, 0x1c
        /*003e*/ 	.short	(.L_58 - .L_57)


	//   ....[0]....
.L_57:
        /*0040*/ 	.word	0x00001ad0


	//   ....[1]....
        /*0044*/ 	.word	0x00001b40


	//----- nvinfo : EIATTR_CRS_STACK_SIZE
	.align		4
.L_58:
        /*0048*/ 	.byte	0x04, 0x1e
        /*004a*/ 	.short	(.L_60 - .L_59)
.L_59:
        /*004c*/ 	.word	0x00000000


	//----- nvinfo : EIATTR_CBANK_PARAM_SIZE
	.align		4
.L_60:
        /*0050*/ 	.byte	0x03, 0x19
        /*0052*/ 	.short	0x0010


	//----- nvinfo : EIATTR_PARAM_CBANK
	.align		4
        /*0054*/ 	.byte	0x04, 0x0a
        /*0056*/ 	.short	(.L_62 - .L_61)
	.align		4
.L_61:
        /*0058*/ 	.word	index@(.nv.constant0._Z15kernel_stepwisePfS_)
        /*005c*/ 	.short	0x0380
        /*005e*/ 	.short	0x0010


	//----- nvinfo : EIATTR_SW_WAR
	.align		4
.L_62:
        /*0060*/ 	.byte	0x04, 0x36
        /*0062*/ 	.short	(.L_64 - .L_63)
.L_63:
        /*0064*/ 	.word	0x00000008
.L_64:


//--------------------- .nv.info._Z14kernel_textureyPf --------------------------
	.section	.nv.info._Z14kernel_textureyPf,"",@"SHT_CUDA_INFO"
	.sectionflags	@""
	.align	4


	//----- nvinfo : EIATTR_CUDA_API_VERSION
	.align		4
        /*0000*/ 	.byte	0x04, 0x37
        /*0002*/ 	.short	(.L_66 - .L_65)
.L_65:
        /*0004*/ 	.word	0x00000082


	//----- nvinfo : EIATTR_KPARAM_INFO
	.align		4
.L_66:
        /*0008*/ 	.byte	0x04, 0x17
        /*000a*/ 	.short	(.L_68 - .L_67)
.L_67:
        /*000c*/ 	.word	0x00000000
        /*0010*/ 	.short	0x0001
        /*0012*/ 	.short	0x0008
        /*0014*/ 	.byte	0x00, 0xf5, 0x21, 0x00


	//----- nvinfo : EIATTR_KPARAM_INFO
	.align		4
.L_68:
        /*0018*/ 	.byte	0x04, 0x17
        /*001a*/ 	.short	(.L_70 - .L_69)
.L_69:
        /*001c*/ 	.word	0x00000000
        /*0020*/ 	.short	0x0000
        /*0022*/ 	.short	0x0000
        /*0024*/ 	.byte	0x00, 0xf0, 0x21, 0x00


	//----- nvinfo : EIATTR_SPARSE_MMA_MASK
	.align		4
.L_70:
        /*0028*/ 	.byte	0x03, 0x50
        /*002a*/ 	.short	0x0000


	//----- nvinfo : EIATTR_MAXREG_COUNT
	.align		4
        /*002c*/ 	.byte	0x03, 0x1b
        /*002e*/ 	.short	0x00ff


	//----- nvinfo : EIATTR_NUM_BARRIERS
	.align		4
        /*0030*/ 	.byte	0x02, 0x4c
        /*0032*/ 	.byte	0x01
	.zero		1


	//----- nvinfo : EIATTR_MERCURY_ISA_VERSION
	.align		4
        /*0034*/ 	.byte	0x03, 0x5f
        /*0036*/ 	.short	0x0101


	//----- nvinfo : EIATTR_VRC_CTA_INIT_COUNT
	.align		4
        /*0038*/ 	.byte	0x02, 0x4a
	.zero		1
	.zero		1


	//----- nvinfo : EIATTR_EXIT_INSTR_OFFSETS
	.align		4
        /*003c*/ 	.byte	0x04, 0x1c
        /*003e*/ 	.short	(.L_72 - .L_71)


	//   ....[0]....
.L_71:
        /*0040*/ 	.word	0x00002470


	//   ....[1]....
        /*0044*/ 	.word	0x000024e0


	//----- nvinfo : EIATTR_CRS_STACK_SIZE
	.align		4
.L_72:
        /*0048*/ 	.byte	0x04, 0x1e
        /*004a*/ 	.short	(.L_74 - .L_73)
.L_73:
        /*004c*/ 	.word	0x00000000


	//----- nvinfo : EIATTR_CBANK_PARAM_SIZE
	.align		4
.L_74:
        /*0050*/ 	.byte	0x03, 0x19
        /*0052*/ 	.short	0x0010


	//----- nvinfo : EIATTR_PARAM_CBANK
	.align		4
        /*0054*/ 	.byte	0x04, 0x0a
        /*0056*/ 	.short	(.L_76 - .L_75)
	.align		4
.L_75:
        /*0058*/ 	.word	index@(.nv.constant0._Z14kernel_textureyPf)
        /*005c*/ 	.short	0x0380
        /*005e*/ 	.short	0x0010


	//----- nvinfo : EIATTR_SW_WAR
	.align		4
.L_76:
        /*0060*/ 	.byte	0x04, 0x36
        /*0062*/ 	.short	(.L_78 - .L_77)
.L_77:
        /*0064*/ 	.word	0x00000008
.L_78:


//--------------------- .nv.callgraph             --------------------------
	.section	.nv.callgraph,"",@"SHT_CUDA_CALLGRAPH"
	.align	4
	.sectionentsize	8
	.align		4
        /*0000*/ 	.word	0x00000000
	.align		4
        /*0004*/ 	.word	0xffffffff
	.align		4
        /*0008*/ 	.word	0x00000000
	.align		4
        /*000c*/ 	.word	0xfffffffe
	.align		4
        /*0010*/ 	.word	0x00000000
	.align		4
        /*0014*/ 	.word	0xfffffffd
	.align		4
        /*0018*/ 	.word	0x00000000
	.align		4
        /*001c*/ 	.word	0xfffffffc


//--------------------- .nv.constant3             --------------------------
	.section	.nv.constant3,"a",@progbits
	.align	4
.nv.constant3:
	.type		c_x_min,@object
	.size		c_x_min,(c_x_max - c_x_min)
c_x_min:
	.zero		4
	.type		c_x_max,@object
	.size		c_x_max,(c_y_min - c_x_max)
c_x_max:
	.zero		4
	.type		c_y_min,@object
	.size		c_y_min,(c_y_max - c_y_min)
c_y_min:
	.zero		4
	.type		c_y_max,@object
	.size		c_y_max,(c_z_min - c_y_max)
c_y_max:
	.zero		4
	.type		c_z_min,@object
	.size		c_z_min,(c_z_max - c_z_min)
c_z_min:
	.zero		4
	.type		c_z_max,@object
	.size		c_z_max,(c_Nx - c_z_max)
c_z_max:
	.zero		4
	.type		c_Nx,@object
	.size		c_Nx,(c_Ny - c_Nx)
c_Nx:
	.zero		4
	.type		c_Ny,@object
	.size		c_Ny,(c_Nz - c_Ny)
c_Ny:
	.zero		4
	.type		c_Nz,@object
	.size		c_Nz,(c_dx - c_Nz)
c_Nz:
	.zero		4
	.type		c_dx,@object
	.size		c_dx,(c_dy - c_dx)
c_dx:
	.zero		4
	.type		c_dy,@object
	.size		c_dy,(c_dz - c_dy)
c_dy:
	.zero		4
	.type		c_dz,@object
	.size		c_dz,(.L_11 - c_dz)
c_dz:
	.zero		4
.L_11:


//--------------------- .nv.constant4             --------------------------
	.section	.nv.constant4,"a",@progbits
	.align	8
	.align		8
.nv.constant4:
        /*0000*/ 	.dword	__cudart_i2opi_f


//--------------------- .text._Z13kernel_linearPfS_ --------------------------
	.section	.text._Z13kernel_linearPfS_,"ax",@progbits
	.align	128
        .global         _Z13kernel_linearPfS_
        .type           _Z13kernel_linearPfS_,@function
        .size           _Z13kernel_linearPfS_,(.L_x_110 - _Z13kernel_linearPfS_)
        .other          _Z13kernel_linearPfS_,@"STO_CUDA_ENTRY STV_DEFAULT"
_Z13kernel_linearPfS_:
.text._Z13kernel_linearPfS_:
[----:B------:R-:W0:Y:S01]  /*0000*/  LDC R1, c[0x0][0x37c] ;  /* 0x0000df00ff017b82 */ /* 0x000e220000000800 */
[----:B------:R-:W1:Y:S07]  /*0010*/  S2R R6, SR_TID.X ;  /* 0x0000000000067919 */ /* 0x000e6e0000002100 */
[----:B------:R-:W2:Y:S01]  /*0020*/  S2UR UR5, SR_CgaCtaId ;  /* 0x00000000000579c3 */ /* 0x000ea20000008800 */
[----:B------:R-:W-:Y:S01]  /*0030*/  UMOV UR4, 0x400 ;  /* 0x0000040000047882 */ /* 0x000fe20000000000 */
[----:B------:R-:W-:Y:S01]  /*0040*/  BSSY.RECONVERGENT B0, `(.L_x_0) ;  /* 0x00001b3000007945 */ /* 0x000fe20003800200 */
[----:B------:R-:W3:Y:S01]  /*0050*/  S2R R3, SR_TID.Y ;  /* 0x0000000000037919 */ /* 0x000ee20000002200 */
[----:B0-----:R-:W-:-:S04]  /*0060*/  VIADD R1, R1, 0xffffffe0 ;  /* 0xffffffe001017836 */ /* 0x001fc80000000000 */
[----:B------:R-:W0:Y:S08]  /*0070*/  LDC R7, c[0x0][0x360] ;  /* 0x0000d800ff077b82 */ /* 0x000e300000000800 */
[----:B------:R-:W3:Y:S08]  /*0080*/  S2UR UR6, SR_CTAID.Y ;  /* 0x00000000000679c3 */ /* 0x000ef00000002600 */
[----:B------:R-:W3:Y:S01]  /*0090*/  LDC R0, c[0x0][0x364] ;  /* 0x0000d900ff007b82 */ /* 0x000ee20000000800 */
[----:B--2---:R-:W-:-:S06]  /*00a0*/  ULEA UR4, UR5, UR4, 0x18 ;  /* 0x0000000405047291 */ /* 0x004fcc000f8ec0ff */
[----:B-1----:R-:W-:Y:S01]  /*00b0*/  LEA R8, R6, UR4, 0x2 ;  /* 0x0000000406087c11 */ /* 0x002fe2000f8e10ff */
[----:B------:R-:W0:Y:S04]  /*00c0*/  S2UR UR8, SR_CTAID.X ;  /* 0x00000000000879c3 */ /* 0x000e280000002500 */
[----:B------:R1:W-:Y:S01]  /*00d0*/  STS [R8], RZ ;  /* 0x000000ff08007388 */ /* 0x0003e20000000800 */
[----:B---3--:R-:W-:Y:S01]  /*00e0*/  IMAD R0, R0, UR6, R3 ;  /* 0x0000000600007c24 */ /* 0x008fe2000f8e0203 */
[----:B------:R-:W2:Y:S04]  /*00f0*/  LDCU.64 UR6, c[0x0][0x358] ;  /* 0x00006b00ff0677ac */ /* 0x000ea80008000a00 */
[----:B------:R-:W-:Y:S01]  /*0100*/  ISETP.GT.U32.AND P0, PT, R0, 0xff, PT ;  /* 0x000000ff0000780c */ /* 0x000fe20003f04070 */
[----:B0-----:R-:W-:-:S05]  /*0110*/  IMAD R3, R7, UR8, R6 ;  /* 0x0000000807037c24 */ /* 0x001fca000f8e0206 */
[----:B------:R-:W-:-:S13]  /*0120*/  ISETP.GT.OR P0, PT, R3, 0x7f, P0 ;  /* 0x0000007f0300780c */ /* 0x000fda0000704670 */
[----:B-12---:R-:W-:Y:S05]  /*0130*/  @P0 BRA `(.L_x_1) ;  /* 0x00000018008c0947 */ /* 0x006fea0003800000 */
[----:B------:R-:W0:Y:S01]  /*0140*/  I2F.F64 R2, R3 ;  /* 0x0000000300027312 */ /* 0x000e220000201c00 */
[----:B------:R-:W-:Y:S01]  /*0150*/  UMOV UR4, 0x54442d18 ;  /* 0x54442d1800047882 */ /* 0x000fe20000000000 */
[----:B------:R-:W-:Y:S01]  /*0160*/  UMOV UR5, 0x3f9921fb ;  /* 0x3f9921fb00057882 */ /* 0x000fe20000000000 */
[----:B------:R-:W-:Y:S05]  /*0170*/  BSSY.RECONVERGENT B1, `(.L_x_2) ;  /* 0x0000047000017945 */ /* 0x000fea0003800200 */
[----:B------:R-:W1:Y:S01]  /*0180*/  I2F.F64.U32 R10, R0 ;  /* 0x00000000000a7312 */ /* 0x000e620000201800 */
[----:B0-----:R-:W-:-:S07]  /*0190*/  DMUL R4, R2, UR4 ;  /* 0x0000000402047c28 */ /* 0x001fce0008000000 */
[----:B------:R-:W0:Y:S01]  /*01a0*/  F2F.F32.F64 R9, R4 ;  /* 0x0000000400097310 */ /* 0x000e220000301000 */
[----:B-1----:R-:W-:-:S10]  /*01b0*/  DMUL R12, R10, UR4 ;  /* 0x000000040a0c7c28 */ /* 0x002fd40008000000 */
[----:B------:R1:W2:Y:S01]  /*01c0*/  F2F.F32.F64 R12, R12 ;  /* 0x0000000c000c7310 */ /* 0x0002a20000301000 */
[C---:B0-----:R-:W-:Y:S01]  /*01d0*/  FMUL R2, R9.reuse, 0.63661974668502807617 ;  /* 0x3f22f98309027820 */ /* 0x041fe20000400000 */
[----:B------:R-:W-:-:S06]  /*01e0*/  FSETP.GE.AND P0, PT, |R9|, 105615, PT ;  /* 0x47ce47800900780b */ /* 0x000fcc0003f06200 */
[----:B------:R-:W0:Y:S02]  /*01f0*/  F2I.NTZ R2, R2 ;  /* 0x0000000200027305 */ /* 0x000e240000203100 */
[----:B0-----:R-:W-:-:S05]  /*0200*/  I2FP.F32.S32 R14, R2 ;  /* 0x00000002000e7245 */ /* 0x001fca0000201400 */
[----:B------:R-:W-:-:S04]  /*0210*/  FFMA R11, R14, -1.5707962512969970703, R9 ;  /* 0xbfc90fda0e0b7823 */ /* 0x000fc80000000009 */
[----:B------:R-:W-:-:S04]  /*0220*/  FFMA R11, R14, -7.5497894158615963534e-08, R11 ;  /* 0xb3a221680e0b7823 */ /* 0x000fc8000000000b */
[----:B------:R-:W-:Y:S01]  /*0230*/  FFMA R10, R14, -5.3903029534742383927e-15, R11 ;  /* 0xa7c234c50e0a7823 */ /* 0x000fe2000000000b */
[----:B------:R-:W-:-:S03]  /*0240*/  IMAD.MOV.U32 R11, RZ, RZ, R2 ;  /* 0x000000ffff0b7224 */ /* 0x000fc600078e0002 */
[----:B------:R-:W-:Y:S01]  /*0250*/  IMAD.MOV.U32 R3, RZ, RZ, R10 ;  /* 0x000000ffff037224 */ /* 0x000fe200078e000a */
[----:B-12---:R-:W-:Y:S06]  /*0260*/  @!P0 BRA `(.L_x_3) ;  /* 0x0000000000dc8947 */ /* 0x006fec0003800000 */
[----:B------:R-:W-:-:S13]  /*0270*/  FSETP.NEU.AND P1, PT, |R9|, +INF , PT ;  /* 0x7f8000000900780b */ /* 0x000fda0003f2d200 */
[----:B------:R-:W-:Y:S01]  /*0280*/  @!P1 FMUL R3, RZ, R9 ;  /* 0x00000009ff039220 */ /* 0x000fe20000400000 */
[----:B------:R-:W-:Y:S01]  /*0290*/  @!P1 IMAD.MOV.U32 R2, RZ, RZ, RZ ;  /* 0x000000ffff029224 */ /* 0x000fe200078e00ff */
[----:B------:R-:W-:Y:S06]  /*02a0*/  @!P1 BRA `(.L_x_3) ;  /* 0x0000000000cc9947 */ /* 0x000fec0003800000 */
[----:B------:R-:W-:Y:S01]  /*02b0*/  IMAD.SHL.U32 R2, R9, 0x100, RZ ;  /* 0x0000010009027824 */ /* 0x000fe200078e00ff */
[----:B------:R-:W0:Y:S01]  /*02c0*/  LDCU.64 UR8, c[0x4][URZ] ;  /* 0x01000000ff0877ac */ /* 0x000e220008000a00 */
[----:B------:R-:W-:Y:S02]  /*02d0*/  IMAD.MOV.U32 R4, RZ, RZ, RZ ;  /* 0x000000ffff047224 */ /* 0x000fe400078e00ff */
[----:B------:R-:W-:Y:S01]  /*02e0*/  IMAD.MOV.U32 R0, RZ, RZ, R1 ;  /* 0x000000ffff007224 */ /* 0x000fe200078e0001 */
[----:B------:R-:W-:Y:S01]  /*02f0*/  LOP3.LUT R5, R2, 0x80000000, RZ, 0xfc, !PT ;  /* 0x8000000002057812 */ /* 0x000fe200078efcff */
[----:B------:R-:W-:Y:S01]  /*0300*/  UMOV UR5, URZ ;  /* 0x000000ff00057c82 */ /* 0x000fe20008000000 */
[----:B------:R-:W-:-:S05]  /*0310*/  UMOV UR4, URZ ;  /* 0x000000ff00047c82 */ /* 0x000fca0008000000 */
.L_x_4:
[----:B0-----:R-:W-:Y:S01]  /*0320*/  IMAD.U32 R14, RZ, RZ, UR8 ;  /* 0x00000008ff0e7e24 */ /* 0x001fe2000f8e00ff */
[----:B------:R-:W-:-:S05]  /*0330*/  MOV R15, UR9 ;  /* 0x00000009000f7c02 */ /* 0x000fca0008000f00 */
[----:B------:R-:W2:Y:S01]  /*0340*/  LDG.E.CONSTANT R2, desc[UR6][R14.64] ;  /* 0x000000060e027981 */ /* 0x000ea2000c1e9900 */
[----:B------:R-:W-:Y:S02]  /*0350*/  UIADD3 UR8, UP0, UPT, UR8, 0x4, URZ ;  /* 0x0000000408087890 */ /* 0x000fe4000ff1e0ff */
[----:B------:R-:W-:Y:S02]  /*0360*/  UIADD3 UR4, UPT, UPT, UR4, 0x1, URZ ;  /* 0x0000000104047890 */ /* 0x000fe4000fffe0ff */
[----:B------:R-:W-:Y:S02]  /*0370*/  UIADD3.X UR9, UPT, UPT, URZ, UR9, URZ, UP0, !UPT ;  /* 0x00000009ff097290 */ /* 0x000fe400087fe4ff */
[----:B------:R-:W-:Y:S01]  /*0380*/  UISETP.NE.AND UP0, UPT, UR4, 0x6, UPT ;  /* 0x000000060400788c */ /* 0x000fe2000bf05270 */
[----:B--2---:R-:W-:-:S03]  /*0390*/  IMAD.WIDE.U32 R2, R2, R5, RZ ;  /* 0x0000000502027225 */ /* 0x004fc600078e00ff */
[----:B------:R-:W-:-:S04]  /*03a0*/  IADD3 R13, P1, PT, R2, R4, RZ ;  /* 0x00000004020d7210 */ /* 0x000fc80007f3e0ff */
[----:B------:R-:W-:Y:S01]  /*03b0*/  IADD3.X R4, PT, PT, R3, UR5, RZ, P1, !PT ;  /* 0x0000000503047c10 */ /* 0x000fe20008ffe4ff */
[----:B------:R0:W-:Y:S02]  /*03c0*/  STL [R0], R13 ;  /* 0x0000000d00007387 */ /* 0x0001e40000100800 */
[----:B0-----:R-:W-:Y:S01]  /*03d0*/  VIADD R0, R0, 0x4 ;  /* 0x0000000400007836 */ /* 0x001fe20000000000 */
[----:B------:R-:W-:Y:S06]  /*03e0*/  BRA.U UP0, `(.L_x_4) ;  /* 0xfffffffd00cc7547 */ /* 0x000fec000b83ffff */
[----:B------:R-:W-:Y:S01]  /*03f0*/  SHF.R.U32.HI R13, RZ, 0x17, R9 ;  /* 0x00000017ff0d7819 */ /* 0x000fe20000011609 */
[----:B------:R0:W-:Y:S03]  /*0400*/  STL [R1+0x18], R4 ;  /* 0x0000180401007387 */ /* 0x0001e60000100800 */
[C---:B------:R-:W-:Y:S02]  /*0410*/  LOP3.LUT R0, R13.reuse, 0xe0, RZ, 0xc0, !PT ;  /* 0x000000e00d007812 */ /* 0x040fe400078ec0ff */
[----:B------:R-:W-:-:S03]  /*0420*/  LOP3.LUT P1, RZ, R13, 0x1f, RZ, 0xc0, !PT ;  /* 0x0000001f0dff7812 */ /* 0x000fc6000782c0ff */
[----:B------:R-:W-:-:S05]  /*0430*/  VIADD R0, R0, 0xffffff80 ;  /* 0xffffff8000007836 */ /* 0x000fca0000000000 */
[----:B------:R-:W-:-:S05]  /*0440*/  SHF.R.U32.HI R0, RZ, 0x5, R0 ;  /* 0x00000005ff007819 */ /* 0x000fca0000011600 */
[----:B------:R-:W-:-:S05]  /*0450*/  IMAD R16, R0, -0x4, R1 ;  /* 0xfffffffc00107824 */ /* 0x000fca00078e0201 */
[----:B------:R-:W2:Y:S04]  /*0460*/  LDL R3, [R16+0x18] ;  /* 0x0000180010037983 */ /* 0x000ea80000100800 */
[----:B------:R-:W2:Y:S04]  /*0470*/  LDL R2, [R16+0x14] ;  /* 0x0000140010027983 */ /* 0x000ea80000100800 */
[----:B------:R-:W3:Y:S01]  /*0480*/  @P1 LDL R5, [R16+0x10] ;  /* 0x0000100010051983 */ /* 0x000ee20000100800 */
[----:B------:R-:W-:Y:S01]  /*0490*/  LOP3.LUT R0, R13, 0x1f, RZ, 0xc0, !PT ;  /* 0x0000001f0d007812 */ /* 0x000fe200078ec0ff */
[----:B------:R-:W-:Y:S01]  /*04a0*/  UMOV UR4, 0x54442d19 ;  /* 0x54442d1900047882 */ /* 0x000fe20000000000 */
[----:B------:R-:W-:-:S02]  /*04b0*/  UMOV UR5, 0x3bf921fb ;  /* 0x3bf921fb00057882 */ /* 0x000fc40000000000 */
[-C--:B--2---:R-:W-:Y:S02]  /*04c0*/  @P1 SHF.L.W.U32.HI R3, R2, R0.reuse, R3 ;  /* 0x0000000002031219 */ /* 0x084fe40000010e03 */
[----:B---3--:R-:W-:Y:S02]  /*04d0*/  @P1 SHF.L.W.U32.HI R2, R5, R0, R2 ;  /* 0x0000000005021219 */ /* 0x008fe40000010e02 */
[----:B------:R-:W-:Y:S02]  /*04e0*/  ISETP.GE.AND P1, PT, R9, RZ, PT ;  /* 0x000000ff0900720c */ /* 0x000fe40003f26270 */
[C-C-:B------:R-:W-:Y:S01]  /*04f0*/  SHF.L.W.U32.HI R0, R2.reuse, 0x2, R3.reuse ;  /* 0x0000000202007819 */ /* 0x140fe20000010e03 */
[----:B------:R-:W-:Y:S01]  /*0500*/  IMAD.SHL.U32 R2, R2, 0x4, RZ ;  /* 0x0000000402027824 */ /* 0x000fe200078e00ff */
[----:B------:R-:W-:Y:S02]  /*0510*/  SHF.R.U32.HI R3, RZ, 0x1e, R3 ;  /* 0x0000001eff037819 */ /* 0x000fe40000011603 */
[----:B------:R-:W-:-:S02]  /*0520*/  SHF.R.S32.HI R5, RZ, 0x1f, R0 ;  /* 0x0000001fff057819 */ /* 0x000fc40000011400 */
[C---:B------:R-:W-:Y:S02]  /*0530*/  LOP3.LUT R13, R0.reuse, R9, RZ, 0x3c, !PT ;  /* 0x00000009000d7212 */ /* 0x040fe400078e3cff */
[C---:B------:R-:W-:Y:S02]  /*0540*/  LOP3.LUT R14, R5.reuse, R2, RZ, 0x3c, !PT ;  /* 0x00000002050e7212 */ /* 0x040fe400078e3cff */
[----:B------:R-:W-:Y:S02]  /*0550*/  LOP3.LUT R15, R5, R0, RZ, 0x3c, !PT ;  /* 0x00000000050f7212 */ /* 0x000fe400078e3cff */
[----:B------:R-:W-:Y:S02]  /*0560*/  LEA.HI R2, R0, R3, RZ, 0x1 ;  /* 0x0000000300027211 */ /* 0x000fe400078f08ff */
[----:B------:R-:W-:Y:S02]  /*0570*/  ISETP.GE.AND P2, PT, R13, RZ, PT ;  /* 0x000000ff0d00720c */ /* 0x000fe40003f46270 */
[----:B------:R-:W0:Y:S01]  /*0580*/  I2F.F64.S64 R14, R14 ;  /* 0x0000000e000e7312 */ /* 0x000e220000301c00 */
[----:B------:R-:W-:-:S04]  /*0590*/  IMAD.MOV R0, RZ, RZ, -R2 ;  /* 0x000000ffff007224 */ /* 0x000fc800078e0a02 */
[----:B------:R-:W-:Y:S01]  /*05a0*/  @!P1 IMAD.MOV.U32 R2, RZ, RZ, R0 ;  /* 0x000000ffff029224 */ /* 0x000fe200078e0000 */
[----:B0-----:R-:W-:-:S10]  /*05b0*/  DMUL R4, R14, UR4 ;  /* 0x000000040e047c28 */ /* 0x001fd40008000000 */
[----:B------:R-:W0:Y:S02]  /*05c0*/  F2F.F32.F64 R4, R4 ;  /* 0x0000000400047310 */ /* 0x000e240000301000 */
[----:B0-----:R-:W-:-:S07]  /*05d0*/  FSEL R3, -R4, R4, !P2 ;  /* 0x0000000404037208 */ /* 0x001fce0005000100 */
.L_x_3:
[----:B------:R-:W-:Y:S05]  /*05e0*/  BSYNC.RECONVERGENT B1 ;  /* 0x0000000000017941 */ /* 0x000fea0003800200 */
.L_x_2:
[----:B------:R-:W-:Y:S01]  /*05f0*/  FMUL R4, R12, 0.63661974668502807617 ;  /* 0x3f22f9830c047820 */ /* 0x000fe20000400000 */
[----:B------:R-:W-:Y:S02]  /*0600*/  IMAD.MOV.U32 R13, RZ, RZ, 0x37cbac00 ;  /* 0x37cbac00ff0d7424 */ /* 0x000fe400078e00ff */
[----:B------:R-:W-:Y:S01]  /*0610*/  FMUL R5, R3, R3 ;  /* 0x0000000303057220 */ /* 0x000fe20000400000 */
[----:B------:R-:W-:Y:S01]  /*0620*/  LOP3.LUT R0, R2, 0x1, RZ, 0xc0, !PT ;  /* 0x0000000102007812 */ /* 0x000fe200078ec0ff */
[----:B------:R-:W-:Y:S01]  /*0630*/  IMAD.MOV.U32 R14, RZ, RZ, 0x3d2aaabb ;  /* 0x3d2aaabbff0e7424 */ /* 0x000fe200078e00ff */
[----:B------:R-:W-:Y:S01]  /*0640*/  MOV R15, 0x3effffff ;  /* 0x3effffff000f7802 */ /* 0x000fe20000000f00 */
[----:B------:R-:W0:Y:S01]  /*0650*/  F2I.NTZ R4, R4 ;  /* 0x0000000400047305 */ /* 0x000e220000203100 */
[----:B------:R-:W-:Y:S01]  /*0660*/  FFMA R16, R5, R13, -0.0013887860113754868507 ;  /* 0xbab607ed05107423 */ /* 0x000fe2000000000d */
[----:B------:R-:W-:Y:S01]  /*0670*/  ISETP.NE.U32.AND P1, PT, R0, 0x1, PT ;  /* 0x000000010000780c */ /* 0x000fe20003f25070 */
[----:B------:R-:W-:Y:S01]  /*0680*/  BSSY.RECONVERGENT B1, `(.L_x_5) ;  /* 0x0000044000017945 */ /* 0x000fe20003800200 */
[----:B------:R-:W-:-:S02]  /*0690*/  LOP3.LUT P2, RZ, R2, 0x2, RZ, 0xc0, !PT ;  /* 0x0000000202ff7812 */ /* 0x000fc4000784c0ff */
[----:B------:R-:W-:Y:S02]  /*06a0*/  FSEL R16, R16, -0.00019574658654164522886, !P1 ;  /* 0xb94d415310107808 */ /* 0x000fe40004800000 */
[----:B------:R-:W-:Y:S02]  /*06b0*/  FSEL R0, R14, 0.0083327032625675201416, !P1 ;  /* 0x3c0885e40e007808 */ /* 0x000fe40004800000 */
[----:B------:R-:W-:-:S03]  /*06c0*/  FSEL R18, -R15, -0.16666662693023681641, !P1 ;  /* 0xbe2aaaa80f127808 */ /* 0x000fc60004800100 */
[----:B------:R-:W-:Y:S01]  /*06d0*/  FFMA R16, R5, R16, R0 ;  /* 0x0000001005107223 */ /* 0x000fe20000000000 */
[----:B------:R-:W-:Y:S02]  /*06e0*/  FSEL R0, R3, 1, P1 ;  /* 0x3f80000003007808 */ /* 0x000fe40000800000 */
[----:B0-----:R-:W-:Y:S01]  /*06f0*/  I2FP.F32.S32 R17, R4 ;  /* 0x0000000400117245 */ /* 0x001fe20000201400 */
[C---:B------:R-:W-:Y:S01]  /*0700*/  FFMA R16, R5.reuse, R16, R18 ;  /* 0x0000001005107223 */ /* 0x040fe20000000012 */
[----:B------:R-:W-:Y:S01]  /*0710*/  FSETP.GE.AND P1, PT, |R12|, 105615, PT ;  /* 0x47ce47800c00780b */ /* 0x000fe20003f26200 */
[----:B------:R-:W-:Y:S02]  /*0720*/  FFMA R5, R5, R0, RZ ;  /* 0x0000000005057223 */ /* 0x000fe400000000ff */
[----:B------:R-:W-:Y:S02]  /*0730*/  FFMA R2, R17, -1.5707962512969970703, R12 ;  /* 0xbfc90fda11027823 */ /* 0x000fe4000000000c */
[----:B------:R-:W-:-:S02]  /*0740*/  FFMA R16, R5, R16, R0 ;  /* 0x0000001005107223 */ /* 0x000fc40000000000 */
[C---:B------:R-:W-:Y:S02]  /*0750*/  FFMA R2, R17.reuse, -7.5497894158615963534e-08, R2 ;  /* 0xb3a2216811027823 */ /* 0x040fe40000000002 */
[----:B------:R-:W-:Y:S02]  /*0760*/  @P2 FADD R16, RZ, -R16 ;  /* 0x80000010ff102221 */ /* 0x000fe40000000000 */
[----:B------:R-:W-:Y:S01]  /*0770*/  FFMA R20, R17, -5.3903029534742383927e-15, R2 ;  /* 0xa7c234c511147823 */ /* 0x000fe20000000002 */
[----:B------:R-:W-:-:S03]  /*0780*/  IMAD.MOV.U32 R17, RZ, RZ, R4 ;  /* 0x000000ffff117224 */ /* 0x000fc600078e0004 */
[----:B------:R-:W-:Y:S01]  /*0790*/  IMAD.MOV.U32 R0, RZ, RZ, R20 ;  /* 0x000000ffff007224 */ /* 0x000fe200078e0014 */
[----:B------:R-:W-:Y:S06]  /*07a0*/  @!P1 BRA `(.L_x_6) ;  /* 0x0000000000c49947 */ /* 0x000fec0003800000 */
        /* <DEDUP_REMOVED lines=11> */
.L_x_7:
        /* <DEDUP_REMOVED lines=15> */
[C---:B------:R-:W-:Y:S01]  /*0950*/  LOP3.LUT P2, R4, R0.reuse, 0x1f, RZ, 0xc0, !PT ;  /* 0x0000001f00047812 */ /* 0x040fe2000784c0ff */
[----:B------:R-:W-:-:S05]  /*0960*/  VIADD R2, R0, 0xffffff80 ;  /* 0xffffff8000027836 */ /* 0x000fca0000000000 */
[----:B------:R-:W-:-:S05]  /*0970*/  SHF.R.U32.HI R0, RZ, 0x5, R2 ;  /* 0x00000005ff007819 */ /* 0x000fca0000011602 */
[----:B------:R-:W-:-:S05]  /*0980*/  IMAD R21, R0, -0x4, R1 ;  /* 0xfffffffc00157824 */ /* 0x000fca00078e0201 */
[----:B------:R-:W2:Y:S04]  /*0990*/  LDL R0, [R21+0x18] ;  /* 0x0000180015007983 */ /* 0x000ea80000100800 */
[----:B------:R-:W2:Y:S04]  /*09a0*/  LDL R3, [R21+0x14] ;  /* 0x0000140015037983 */ /* 0x000ea80000100800 */
[----:B------:R-:W3:Y:S01]  /*09b0*/  @P2 LDL R2, [R21+0x10] ;  /* 0x0000100015022983 */ /* 0x000ee20000100800 */
[----:B------:R-:W-:Y:S01]  /*09c0*/  UMOV UR4, 0x54442d19 ;  /* 0x54442d1900047882 */ /* 0x000fe20000000000 */
[----:B------:R-:W-:Y:S01]  /*09d0*/  UMOV UR5, 0x3bf921fb ;  /* 0x3bf921fb00057882 */ /* 0x000fe20000000000 */
[----:B--2---:R-:W-:-:S02]  /*09e0*/  @P2 SHF.L.W.U32.HI R0, R3, R4, R0 ;  /* 0x0000000403002219 */ /* 0x004fc40000010e00 */
[----:B---3--:R-:W-:-:S04]  /*09f0*/  @P2 SHF.L.W.U32.HI R3, R2, R4, R3 ;  /* 0x0000000402032219 */ /* 0x008fc80000010e03 */
[C---:B------:R-:W-:Y:S01]  /*0a00*/  SHF.L.W.U32.HI R4, R3.reuse, 0x2, R0 ;  /* 0x0000000203047819 */ /* 0x040fe20000010e00 */
[----:B------:R-:W-:-:S03]  /*0a10*/  IMAD.SHL.U32 R3, R3, 0x4, RZ ;  /* 0x0000000403037824 */ /* 0x000fc600078e00ff */
[----:B------:R-:W-:Y:S02]  /*0a20*/  SHF.R.S32.HI R5, RZ, 0x1f, R4 ;  /* 0x0000001fff057819 */ /* 0x000fe40000011404 */
[----:B------:R-:W-:Y:S02]  /*0a30*/  ISETP.GE.AND P2, PT, R4, RZ, PT ;  /* 0x000000ff0400720c */ /* 0x000fe40003f46270 */
[C---:B------:R-:W-:Y:S02]  /*0a40*/  LOP3.LUT R2, R5.reuse, R3, RZ, 0x3c, !PT ;  /* 0x0000000305027212 */ /* 0x040fe400078e3cff */
[----:B------:R-:W-:Y:S02]  /*0a50*/  LOP3.LUT R3, R5, R4, RZ, 0x3c, !PT ;  /* 0x0000000405037212 */ /* 0x000fe400078e3cff */
[----:B------:R-:W-:-:S04]  /*0a60*/  SHF.R.U32.HI R5, RZ, 0x1e, R0 ;  /* 0x0000001eff057819 */ /* 0x000fc80000011600 */
[----:B------:R-:W0:Y:S01]  /*0a70*/  I2F.F64.S64 R2, R2 ;  /* 0x0000000200027312 */ /* 0x000e220000301c00 */
[----:B------:R-:W-:Y:S01]  /*0a80*/  LEA.HI R4, R4, R5, RZ, 0x1 ;  /* 0x0000000504047211 */ /* 0x000fe200078f08ff */
[----:B0-----:R-:W-:-:S10]  /*0a90*/  DMUL R18, R2, UR4 ;  /* 0x0000000402127c28 */ /* 0x001fd40008000000 */
[----:B------:R-:W0:Y:S02]  /*0aa0*/  F2F.F32.F64 R18, R18 ;  /* 0x0000001200127310 */ /* 0x000e240000301000 */
[----:B0-----:R-:W-:-:S07]  /*0ab0*/  FSEL R0, -R18, R18, !P2 ;  /* 0x0000001212007208 */ /* 0x001fce0005000100 */
.L_x_6:
[----:B------:R-:W-:Y:S05]  /*0ac0*/  BSYNC.RECONVERGENT B1 ;  /* 0x0000000000017941 */ /* 0x000fea0003800200 */
.L_x_5:
[----:B------:R-:W-:Y:S01]  /*0ad0*/  LOP3.LUT R5, R4, 0x1, RZ, 0xc0, !PT ;  /* 0x0000000104057812 */ /* 0x000fe200078ec0ff */
[----:B------:R-:W-:Y:S01]  /*0ae0*/  FMUL R2, R0, R0 ;  /* 0x0000000000027220 */ /* 0x000fe20000400000 */
[----:B------:R-:W-:Y:S01]  /*0af0*/  VIADD R18, R4, 0x1 ;  /* 0x0000000104127836 */ /* 0x000fe20000000000 */
[----:B------:R-:W-:Y:S01]  /*0b00*/  BSSY.RECONVERGENT B1, `(.L_x_8) ;  /* 0x0000041000017945 */ /* 0x000fe20003800200 */
[----:B------:R-:W-:Y:S01]  /*0b10*/  ISETP.NE.U32.AND P2, PT, R5, 0x1, PT ;  /* 0x000000010500780c */ /* 0x000fe20003f45070 */
[----:B------:R-:W-:Y:S01]  /*0b20*/  FFMA R3, R2, R13, -0.0013887860113754868507 ;  /* 0xbab607ed02037423 */ /* 0x000fe2000000000d */
[----:B------:R-:W-:Y:S01]  /*0b30*/  IMAD.MOV.U32 R5, RZ, RZ, 0x3c0885e4 ;  /* 0x3c0885e4ff057424 */ /* 0x000fe200078e00ff */
[----:B------:R-:W-:Y:S01]  /*0b40*/  LOP3.LUT P3, RZ, R18, 0x2, RZ, 0xc0, !PT ;  /* 0x0000000212ff7812 */ /* 0x000fe2000786c0ff */
[----:B------:R-:W-:Y:S01]  /*0b50*/  IMAD.MOV.U32 R4, RZ, RZ, 0x3e2aaaa8 ;  /* 0x3e2aaaa8ff047424 */ /* 0x000fe200078e00ff */
[----:B------:R-:W-:Y:S02]  /*0b60*/  FSEL R0, R0, 1, !P2 ;  /* 0x3f80000000007808 */ /* 0x000fe40005000000 */
[----:B------:R-:W-:-:S02]  /*0b70*/  FSEL R3, R3, -0.00019574658654164522886, P2 ;  /* 0xb94d415303037808 */ /* 0x000fc40001000000 */
[----:B------:R-:W-:Y:S01]  /*0b80*/  FSEL R19, R5, 0.041666727513074874878, !P2 ;  /* 0x3d2aaabb05137808 */ /* 0x000fe20005000000 */
[----:B------:R-:W-:Y:S01]  /*0b90*/  FFMA R21, R2, R0, RZ ;  /* 0x0000000002157223 */ /* 0x000fe200000000ff */
[----:B------:R-:W-:-:S03]  /*0ba0*/  FSEL R18, -R4, -0.4999999701976776123, !P2 ;  /* 0xbeffffff04127808 */ /* 0x000fc60005000100 */
[----:B------:R-:W-:-:S04]  /*0bb0*/  FFMA R3, R2, R3, R19 ;  /* 0x0000000302037223 */ /* 0x000fc80000000013 */
[----:B------:R-:W-:-:S04]  /*0bc0*/  FFMA R3, R2, R3, R18 ;  /* 0x0000000302037223 */ /* 0x000fc80000000012 */
[----:B------:R-:W-:-:S04]  /*0bd0*/  FFMA R21, R21, R3, R0 ;  /* 0x0000000315157223 */ /* 0x000fc80000000000 */
[----:B------:R-:W-:Y:S01]  /*0be0*/  @P3 FADD R21, RZ, -R21 ;  /* 0x80000015ff153221 */ /* 0x000fe20000000000 */
[----:B------:R-:W-:Y:S06]  /*0bf0*/  @!P1 BRA `(.L_x_9) ;  /* 0x0000000000c49947 */ /* 0x000fec0003800000 */
[----:B------:R-:W-:-:S13]  /*0c00*/  FSETP.NEU.AND P1, PT, |R12|, +INF , PT ;  /* 0x7f8000000c00780b */ /* 0x000fda0003f2d200 */
[----:B------:R-:W-:Y:S01]  /*0c10*/  @!P1 FMUL R20, RZ, R12 ;  /* 0x0000000cff149220 */ /* 0x000fe20000400000 */
[----:B------:R-:W-:Y:S01]  /*0c20*/  @!P1 IMAD.MOV.U32 R17, RZ, RZ, RZ ;  /* 0x000000ffff119224 */ /* 0x000fe200078e00ff */
[----:B------:R-:W-:Y:S06]  /*0c30*/  @!P1 BRA `(.L_x_9) ;  /* 0x0000000000b49947 */ /* 0x000fec0003800000 */
[----:B------:R-:W-:Y:S01]  /*0c40*/  SHF.L.U32 R2, R12, 0x8, RZ ;  /* 0x000000080c027819 */ /* 0x000fe200000006ff */
[----:B------:R-:W-:Y:S01]  /*0c50*/  IMAD.MOV.U32 R20, RZ, RZ, RZ ;  /* 0x000000ffff147224 */ /* 0x000fe200078e00ff */
[----:B------:R-:W0:Y:S01]  /*0c60*/  LDCU.64 UR8, c[0x4][URZ] ;  /* 0x01000000ff0877ac */ /* 0x000e220008000a00 */
[----:B------:R-:W-:Y:S01]  /*0c70*/  IMAD.MOV.U32 R0, RZ, RZ, R1 ;  /* 0x000000ffff007224 */ /* 0x000fe200078e0001 */
[----:B------:R-:W-:Y:S01]  /*0c80*/  LOP3.LUT R23, R2, 0x80000000, RZ, 0xfc, !PT ;  /* 0x8000000002177812 */ /* 0x000fe200078efcff */
[----:B------:R-:W-:Y:S01]  /*0c90*/  UMOV UR5, URZ ;  /* 0x000000ff00057c82 */ /* 0x000fe20008000000 */
[----:B------:R-:W-:-:S05]  /*0ca0*/  UMOV UR4, URZ ;  /* 0x000000ff00047c82 */ /* 0x000fca0008000000 */
.L_x_10:
[----:B0-----:R-:W-:Y:S02]  /*0cb0*/  IMAD.U32 R2, RZ, RZ, UR8 ;  /* 0x00000008ff027e24 */ /* 0x001fe4000f8e00ff */
[----:B------:R-:W-:-:S05]  /*0cc0*/  IMAD.U32 R3, RZ, RZ, UR9 ;  /* 0x00000009ff037e24 */ /* 0x000fca000f8e00ff */
        /* <DEDUP_REMOVED lines=12> */
[----:B------:R0:W-:Y:S04]  /*0d90*/  STL [R1+0x18], R20 ;  /* 0x0000181401007387 */ /* 0x0001e80000100800 */
[C---:B------:R-:W-:Y:S01]  /*0da0*/  VIADD R0, R12.reuse, 0xffffff80 ;  /* 0xffffff800c007836 */ /* 0x040fe20000000000 */
[----:B------:R-:W-:-:S04]  /*0db0*/  LOP3.LUT P1, R12, R12, 0x1f, RZ, 0xc0, !PT ;  /* 0x0000001f0c0c7812 */ /* 0x000fc8000782c0ff */
        /* <DEDUP_REMOVED lines=9> */
[C-C-:B------:R-:W-:Y:S01]  /*0e50*/  SHF.L.W.U32.HI R17, R3.reuse, 0x2, R0.reuse ;  /* 0x0000000203117819 */ /* 0x140fe20000010e00 */
[----:B------:R-:W-:Y:S01]  /*0e60*/  IMAD.SHL.U32 R3, R3, 0x4, RZ ;  /* 0x0000000403037824 */ /* 0x000fe200078e00ff */
[----:B------:R-:W-:Y:S02]  /*0e70*/  SHF.R.U32.HI R0, RZ, 0x1e, R0 ;  /* 0x0000001eff007819 */ /* 0x000fe40000011600 */
[----:B------:R-:W-:Y:S02]  /*0e80*/  SHF.R.S32.HI R12, RZ, 0x1f, R17 ;  /* 0x0000001fff0c7819 */ /* 0x000fe40000011411 */
[----:B------:R-:W-:Y:S02]  /*0e90*/  ISETP.GE.AND P1, PT, R17, RZ, PT ;  /* 0x000000ff1100720c */ /* 0x000fe40003f26270 */
[C---:B------:R-:W-:Y:S02]  /*0ea0*/  LOP3.LUT R2, R12.reuse, R3, RZ, 0x3c, !PT ;  /* 0x000000030c027212 */ /* 0x040fe400078e3cff */
[----:B------:R-:W-:-:S02]  /*0eb0*/  LOP3.LUT R3, R12, R17, RZ, 0x3c, !PT ;  /* 0x000000110c037212 */ /* 0x000fc400078e3cff */
[----:B------:R-:W-:-:S04]  /*0ec0*/  LEA.HI R17, R17, R0, RZ, 0x1 ;  /* 0x0000000011117211 */ /* 0x000fc800078f08ff */
[----:B------:R-:W1:Y:S02]  /*0ed0*/  I2F.F64.S64 R2, R2 ;  /* 0x0000000200027312 */ /* 0x000e640000301c00 */
[----:B-1----:R-:W-:-:S10]  /*0ee0*/  DMUL R18, R2, UR4 ;  /* 0x0000000402127c28 */ /* 0x002fd40008000000 */
[----:B------:R-:W0:Y:S02]  /*0ef0*/  F2F.F32.F64 R18, R18 ;  /* 0x0000001200127310 */ /* 0x000e240000301000 */
[----:B0-----:R-:W-:-:S07]  /*0f00*/  FSEL R20, -R18, R18, !P1 ;  /* 0x0000001212147208 */ /* 0x001fce0004800100 */
.L_x_9:
[----:B------:R-:W-:Y:S05]  /*0f10*/  BSYNC.RECONVERGENT B1 ;  /* 0x0000000000017941 */ /* 0x000fea0003800200 */
.L_x_8:
[C---:B------:R-:W-:Y:S01]  /*0f20*/  LOP3.LUT R2, R17.reuse, 0x1, RZ, 0xc0, !PT ;  /* 0x0000000111027812 */ /* 0x040fe200078ec0ff */
[----:B------:R-:W-:Y:S01]  /*0f30*/  FMUL R0, R20, R20 ;  /* 0x0000001414007220 */ /* 0x000fe20000400000 */
[----:B------:R-:W-:Y:S01]  /*0f40*/  LOP3.LUT P2, RZ, R17, 0x2, RZ, 0xc0, !PT ;  /* 0x0000000211ff7812 */ /* 0x000fe2000784c0ff */
[----:B------:R-:W-:Y:S01]  /*0f50*/  BSSY.RECONVERGENT B1, `(.L_x_11) ;  /* 0x0000044000017945 */ /* 0x000fe20003800200 */
[----:B------:R-:W-:Y:S01]  /*0f60*/  ISETP.NE.U32.AND P1, PT, R2, 0x1, PT ;  /* 0x000000010200780c */ /* 0x000fe20003f25070 */
[----:B------:R-:W-:-:S03]  /*0f70*/  FFMA R2, R0, R13, -0.0013887860113754868507 ;  /* 0xbab607ed00027423 */ /* 0x000fc6000000000d */
[----:B------:R-:W-:Y:S02]  /*0f80*/  FSEL R19, R14, 0.0083327032625675201416, !P1 ;  /* 0x3c0885e40e137808 */ /* 0x000fe40004800000 */
[----:B------:R-:W-:Y:S02]  /*0f90*/  FSEL R3, R2, -0.00019574658654164522886, !P1 ;  /* 0xb94d415302037808 */ /* 0x000fe40004800000 */
[----:B------:R-:W-:Y:S02]  /*0fa0*/  FSEL R20, R20, 1, P1 ;  /* 0x3f80000014147808 */ /* 0x000fe40000800000 */
[----:B------:R-:W-:Y:S01]  /*0fb0*/  FSEL R2, -R15, -0.16666662693023681641, !P1 ;  /* 0xbe2aaaa80f027808 */ /* 0x000fe20004800100 */
[C---:B------:R-:W-:Y:S02]  /*0fc0*/  FFMA R3, R0.reuse, R3, R19 ;  /* 0x0000000300037223 */ /* 0x040fe40000000013 */
[C---:B------:R-:W-:Y:S02]  /*0fd0*/  FFMA R17, R0.reuse, R20, RZ ;  /* 0x0000001400117223 */ /* 0x040fe400000000ff */
[----:B------:R-:W-:-:S04]  /*0fe0*/  FFMA R2, R0, R3, R2 ;  /* 0x0000000300027223 */ /* 0x000fc80000000002 */
[----:B------:R-:W-:-:S04]  /*0ff0*/  FFMA R17, R17, R2, R20 ;  /* 0x0000000211117223 */ /* 0x000fc80000000014 */
[----:B------:R-:W-:Y:S01]  /*1000*/  @P2 FADD R17, RZ, -R17 ;  /* 0x80000011ff112221 */ /* 0x000fe20000000000 */
[----:B------:R-:W-:Y:S06]  /*1010*/  @!P0 BRA `(.L_x_12) ;  /* 0x0000000000dc8947 */ /* 0x000fec0003800000 */
[----:B------:R-:W-:-:S13]  /*1020*/  FSETP.NEU.AND P0, PT, |R9|, +INF , PT ;  /* 0x7f8000000900780b */ /* 0x000fda0003f0d200 */
[----:B------:R-:W-:Y:S01]  /*1030*/  @!P0 FMUL R10, RZ, R9 ;  /* 0x00000009ff0a8220 */ /* 0x000fe20000400000 */
[----:B------:R-:W-:Y:S01]  /*1040*/  @!P0 MOV R11, RZ ;  /* 0x000000ff000b8202 */ /* 0x000fe20000000f00 */
        /* <DEDUP_REMOVED lines=8> */
.L_x_13:
        /* <DEDUP_REMOVED lines=25> */
[----:B------:R-:W-:Y:S01]  /*1260*/  UMOV UR5, 0x3bf921fb ;  /* 0x3bf921fb00057882 */ /* 0x000fe20000000000 */
[----:B------:R-:W-:-:S02]  /*1270*/  ISETP.GE.AND P1, PT, R9, RZ, PT ;  /* 0x000000ff0900720c */ /* 0x000fc40003f26270 */
[-C--:B--2---:R-:W-:Y:S02]  /*1280*/  @P0 SHF.L.W.U32.HI R0, R3, R10.reuse, R0 ;  /* 0x0000000a03000219 */ /* 0x084fe40000010e00 */
[----:B---3--:R-:W-:Y:S02]  /*1290*/  @P0 SHF.L.W.U32.HI R3, R2, R10, R3 ;  /* 0x0000000a02030219 */ /* 0x008fe40000010e03 */
[--C-:B------:R-:W-:Y:S02]  /*12a0*/  SHF.R.U32.HI R11, RZ, 0x1e, R0.reuse ;  /* 0x0000001eff0b7819 */ /* 0x100fe40000011600 */
[C---:B------:R-:W-:Y:S02]  /*12b0*/  SHF.L.W.U32.HI R2, R3.reuse, 0x2, R0 ;  /* 0x0000000203027819 */ /* 0x040fe40000010e00 */
[----:B------:R-:W-:Y:S02]  /*12c0*/  SHF.L.U32 R3, R3, 0x2, RZ ;  /* 0x0000000203037819 */ /* 0x000fe400000006ff */
[----:B------:R-:W-:-:S02]  /*12d0*/  SHF.R.S32.HI R10, RZ, 0x1f, R2 ;  /* 0x0000001fff0a7819 */ /* 0x000fc40000011402 */
[----:B------:R-:W-:Y:S02]  /*12e0*/  LEA.HI R11, R2, R11, RZ, 0x1 ;  /* 0x0000000b020b7211 */ /* 0x000fe400078f08ff */
[C---:B------:R-:W-:Y:S02]  /*12f0*/  LOP3.LUT R14, R10.reuse, R3, RZ, 0x3c, !PT ;  /* 0x000000030a0e7212 */ /* 0x040fe400078e3cff */
[----:B------:R-:W-:Y:S01]  /*1300*/  LOP3.LUT R15, R10, R2, RZ, 0x3c, !PT ;  /* 0x000000020a0f7212 */ /* 0x000fe200078e3cff */
[----:B------:R-:W-:Y:S01]  /*1310*/  IMAD.MOV R0, RZ, RZ, -R11 ;  /* 0x000000ffff007224 */ /* 0x000fe200078e0a0b */
[----:B------:R-:W-:-:S03]  /*1320*/  LOP3.LUT R9, R2, R9, RZ, 0x3c, !PT ;  /* 0x0000000902097212 */ /* 0x000fc600078e3cff */
[----:B------:R-:W-:Y:S01]  /*1330*/  @!P1 IMAD.MOV.U32 R11, RZ, RZ, R0 ;  /* 0x000000ffff0b9224 */ /* 0x000fe200078e0000 */
[----:B------:R-:W1:Y:S01]  /*1340*/  I2F.F64.S64 R14, R14 ;  /* 0x0000000e000e7312 */ /* 0x000e620000301c00 */
[----:B------:R-:W-:Y:S01]  /*1350*/  ISETP.GE.AND P0, PT, R9, RZ, PT ;  /* 0x000000ff0900720c */ /* 0x000fe20003f06270 */
[----:B-1----:R-:W-:-:S10]  /*1360*/  DMUL R18, R14, UR4 ;  /* 0x000000040e127c28 */ /* 0x002fd40008000000 */
[----:B------:R-:W1:Y:S02]  /*1370*/  F2F.F32.F64 R18, R18 ;  /* 0x0000001200127310 */ /* 0x000e640000301000 */
[----:B01----:R-:W-:-:S07]  /*1380*/  FSEL R10, -R18, R18, !P0 ;  /* 0x00000012120a7208 */ /* 0x003fce0004000100 */
.L_x_12:
[----:B------:R-:W-:Y:S05]  /*1390*/  BSYNC.RECONVERGENT B1 ;  /* 0x0000000000017941 */ /* 0x000fea0003800200 */
.L_x_11:
[----:B------:R-:W0:Y:S01]  /*13a0*/  LDC R15, c[0x3][0x24] ;  /* 0x00c00900ff0f7b82 */ /* 0x000e220000000800 */
[----:B------:R-:W1:Y:S01]  /*13b0*/  LDCU UR4, c[0x3][URZ] ;  /* 0x00c00000ff0477ac */ /* 0x000e620008000800 */
[C---:B------:R-:W-:Y:S01]  /*13c0*/  LOP3.LUT R0, R11.reuse, 0x1, RZ, 0xc0, !PT ;  /* 0x000000010b007812 */ /* 0x040fe200078ec0ff */
[----:B------:R-:W-:Y:S01]  /*13d0*/  FMUL R2, R10, R10 ;  /* 0x0000000a0a027220 */ /* 0x000fe20000400000 */
[----:B------:R-:W-:Y:S01]  /*13e0*/  VIADD R11, R11, 0x1 ;  /* 0x000000010b0b7836 */ /* 0x000fe20000000000 */
[----:B------:R-:W-:Y:S01]  /*13f0*/  BSSY.RECONVERGENT B1, `(.L_x_14) ;  /* 0x000001b000017945 */ /* 0x000fe20003800200 */
[----:B------:R-:W-:Y:S01]  /*1400*/  ISETP.NE.U32.AND P0, PT, R0, 0x1, PT ;  /* 0x000000010000780c */ /* 0x000fe20003f05070 */
[----:B------:R-:W-:Y:S02]  /*1410*/  FFMA R13, R2, R13, -0.0013887860113754868507 ;  /* 0xbab607ed020d7423 */ /* 0x000fe4000000000d */
[----:B------:R-:W-:Y:S02]  /*1420*/  LOP3.LUT P1, RZ, R11, 0x2, RZ, 0xc0, !PT ;  /* 0x000000020bff7812 */ /* 0x000fe4000782c0ff */
[----:B------:R-:W-:-:S02]  /*1430*/  FSEL R5, R5, 0.041666727513074874878, !P0 ;  /* 0x3d2aaabb05057808 */ /* 0x000fc40004000000 */
[----:B------:R-:W-:Y:S02]  /*1440*/  FSEL R13, R13, -0.00019574658654164522886, P0 ;  /* 0xb94d41530d0d7808 */ /* 0x000fe40000000000 */
[----:B------:R-:W-:Y:S02]  /*1450*/  FSEL R3, -R4, -0.4999999701976776123, !P0 ;  /* 0xbeffffff04037808 */ /* 0x000fe40004000100 */
[----:B------:R-:W-:Y:S01]  /*1460*/  FSEL R10, R10, 1, !P0 ;  /* 0x3f8000000a0a7808 */ /* 0x000fe20004000000 */
[----:B------:R-:W-:-:S04]  /*1470*/  FFMA R5, R2, R13, R5 ;  /* 0x0000000d02057223 */ /* 0x000fc80000000005 */
[C---:B------:R-:W-:Y:S01]  /*1480*/  FFMA R5, R2.reuse, R5, R3 ;  /* 0x0000000502057223 */ /* 0x040fe20000000003 */
[----:B------:R-:W-:Y:S01]  /*1490*/  FFMA R3, R2, R10, RZ ;  /* 0x0000000a02037223 */ /* 0x000fe200000000ff */
[----:B0-----:R-:W0:Y:S03]  /*14a0*/  MUFU.RCP R9, R15 ;  /* 0x0000000f00097308 */ /* 0x001e260000001000 */
[----:B------:R-:W-:-:S04]  /*14b0*/  FFMA R10, R3, R5, R10 ;  /* 0x00000005030a7223 */ /* 0x000fc8000000000a */
[----:B------:R-:W-:Y:S01]  /*14c0*/  @P1 FADD R10, RZ, -R10 ;  /* 0x8000000aff0a1221 */ /* 0x000fe20000000000 */
[----:B0-----:R-:W-:-:S04]  /*14d0*/  FFMA R0, R9, -R15, 1 ;  /* 0x3f80000009007423 */ /* 0x001fc8000000080f */
[----:B------:R-:W-:Y:S01]  /*14e0*/  FFMA R9, R9, R0, R9 ;  /* 0x0000000009097223 */ /* 0x000fe20000000009 */
[----:B-1----:R-:W-:-:S04]  /*14f0*/  FFMA R0, R16, R21, -UR4 ;  /* 0x8000000410007e23 */ /* 0x002fc80008000015 */
[----:B------:R-:W0:Y:S01]  /*1500*/  FCHK P0, R0, R15 ;  /* 0x0000000f00007302 */ /* 0x000e220000000000 */
[----:B------:R-:W-:-:S04]  /*1510*/  FFMA R4, R0, R9, RZ ;  /* 0x0000000900047223 */ /* 0x000fc800000000ff */
[----:B------:R-:W-:-:S04]  /*1520*/  FFMA R2, R4, -R15, R0 ;  /* 0x8000000f04027223 */ /* 0x000fc80000000000 */
[----:B------:R-:W-:Y:S01]  /*1530*/  FFMA R9, R9, R2, R4 ;  /* 0x0000000209097223 */ /* 0x000fe20000000004 */
[----:B0-----:R-:W-:Y:S06]  /*1540*/  @!P0 BRA `(.L_x_15) ;  /* 0x0000000000148947 */ /* 0x001fec0003800000 */
[----:B------:R-:W0:Y:S01]  /*1550*/  LDCU UR4, c[0x3][0x24] ;  /* 0x00c00480ff0477ac */ /* 0x000e220008000800 */
[----:B------:R-:W-:Y:S01]  /*1560*/  MOV R2, 0x1590 ;  /* 0x0000159000027802 */ /* 0x000fe20000000f00 */
[----:B0-----:R-:W-:-:S07]  /*1570*/  IMAD.U32 R3, RZ, RZ, UR4 ;  /* 0x00000004ff037e24 */ /* 0x001fce000f8e00ff */
[----:B------:R-:W-:Y:S05]  /*1580*/  CALL.REL.NOINC `($__internal_0_$__cuda_sm3x_div_rn_noftz_f32_slowpath) ;  /* 0x0000000400d87944 */ /* 0x000fea0003c00000 */
[----:B------:R-:W-:-:S07]  /*1590*/  IMAD.MOV.U32 R9, RZ, RZ, R0 ;  /* 0x000000ffff097224 */ /* 0x000fce00078e0000 */
.L_x_15:
[----:B------:R-:W-:Y:S05]  /*15a0*/  BSYNC.RECONVERGENT B1 ;  /* 0x0000000000017941 */ /* 0x000fea0003800200 */
.L_x_14:
[----:B------:R-:W0:Y:S01]  /*15b0*/  LDC R5, c[0x3][0x28] ;  /* 0x00c00a00ff057b82 */ /* 0x000e220000000800 */
[----:B------:R-:W1:Y:S01]  /*15c0*/  LDCU UR4, c[0x3][0x8] ;  /* 0x00c00100ff0477ac */ /* 0x000e620008000800 */
[----:B------:R-:W-:Y:S01]  /*15d0*/  BSSY.RECONVERGENT B1, `(.L_x_16) ;  /* 0x000000f000017945 */ /* 0x000fe20003800200 */
[----:B-1----:R-:W-:Y:S01]  /*15e0*/  FFMA R0, R16, R17, -UR4 ;  /* 0x8000000410007e23 */ /* 0x002fe20008000011 */
[----:B0-----:R-:W0:Y:S08]  /*15f0*/  MUFU.RCP R2, R5 ;  /* 0x0000000500027308 */ /* 0x001e300000001000 */
[----:B------:R-:W1:Y:S01]  /*1600*/  FCHK P0, R0, R5 ;  /* 0x0000000500007302 */ /* 0x000e620000000000 */
[----:B0-----:R-:W-:-:S04]  /*1610*/  FFMA R3, R2, -R5, 1 ;  /* 0x3f80000002037423 */ /* 0x001fc80000000805 */
[----:B------:R-:W-:-:S04]  /*1620*/  FFMA R3, R2, R3, R2 ;  /* 0x0000000302037223 */ /* 0x000fc80000000002 */
[----:B------:R-:W-:-:S04]  /*1630*/  FFMA R14, R0, R3, RZ ;  /* 0x00000003000e7223 */ /* 0x000fc800000000ff */
[----:B------:R-:W-:-:S04]  /*1640*/  FFMA R2, R14, -R5, R0 ;  /* 0x800000050e027223 */ /* 0x000fc80000000000 */
[----:B------:R-:W-:Y:S01]  /*1650*/  FFMA R14, R3, R2, R14 ;  /* 0x00000002030e7223 */ /* 0x000fe2000000000e */
[----:B-1----:R-:W-:Y:S06]  /*1660*/  @!P0 BRA `(.L_x_17) ;  /* 0x0000000000148947 */ /* 0x002fec0003800000 */
[----:B------:R-:W0:Y:S01]  /*1670*/  LDCU UR4, c[0x3][0x28] ;  /* 0x00c00500ff0477ac */ /* 0x000e220008000800 */
[----:B------:R-:W-:Y:S01]  /*1680*/  MOV R2, 0x16b0 ;  /* 0x000016b000027802 */ /* 0x000fe20000000f00 */
[----:B0-----:R-:W-:-:S07]  /*1690*/  IMAD.U32 R3, RZ, RZ, UR4 ;  /* 0x00000004ff037e24 */ /* 0x001fce000f8e00ff */
[----:B------:R-:W-:Y:S05]  /*16a0*/  CALL.REL.NOINC `($__internal_0_$__cuda_sm3x_div_rn_noftz_f32_slowpath) ;  /* 0x0000000400907944 */ /* 0x000fea0003c00000 */
[----:B------:R-:W-:-:S07]  /*16b0*/  IMAD.MOV.U32 R14, RZ, RZ, R0 ;  /* 0x000000ffff0e7224 */ /* 0x000fce00078e0000 */
.L_x_17:
[----:B------:R-:W-:Y:S05]  /*16c0*/  BSYNC.RECONVERGENT B1 ;  /* 0x0000000000017941 */ /* 0x000fea0003800200 */
.L_x_16:
[----:B------:R-:W0:Y:S01]  /*16d0*/  LDC R5, c[0x3][0x2c] ;  /* 0x00c00b00ff057b82 */ /* 0x000e220000000800 */
[----:B------:R-:W1:Y:S01]  /*16e0*/  LDCU UR4, c[0x3][0x10] ;  /* 0x00c00200ff0477ac */ /* 0x000e620008000800 */
[----:B------:R-:W-:Y:S01]  /*16f0*/  BSSY.RECONVERGENT B1, `(.L_x_18) ;  /* 0x000000f000017945 */ /* 0x000fe20003800200 */
[----:B-1----:R-:W-:Y:S01]  /*1700*/  FADD R0, R10, -UR4 ;  /* 0x800000040a007e21 */ /* 0x002fe20008000000 */
        /* <DEDUP_REMOVED lines=9> */
[----:B------:R-:W-:Y:S02]  /*17a0*/  MOV R2, 0x17d0 ;  /* 0x000017d000027802 */ /* 0x000fe40000000f00 */
[----:B0-----:R-:W-:-:S07]  /*17b0*/  MOV R3, UR4 ;  /* 0x0000000400037c02 */ /* 0x001fce0008000f00 */
[----:B------:R-:W-:Y:S05]  /*17c0*/  CALL.REL.NOINC `($__internal_0_$__cuda_sm3x_div_rn_noftz_f32_slowpath) ;  /* 0x0000000400487944 */ /* 0x000fea0003c00000 */
[----:B------:R-:W-:-:S07]  /*17d0*/  IMAD.MOV.U32 R15, RZ, RZ, R0 ;  /* 0x000000ffff0f7224 */ /* 0x000fce00078e0000 */
.L_x_19:
[----:B------:R-:W-:Y:S05]  /*17e0*/  BSYNC.RECONVERGENT B1 ;  /* 0x0000000000017941 */ /* 0x000fea0003800200 */
.L_x_18:
[----:B------:R-:W0:Y:S01]  /*17f0*/  LDC R3, c[0x3][0x20] ;  /* 0x00c00800ff037b82 */ /* 0x000e220000000800 */
[----:B------:R-:W0:Y:S07]  /*1800*/  F2I.FLOOR.NTZ R0, R15 ;  /* 0x0000000f00007305 */ /* 0x000e2e0000207100 */
[----:B------:R-:W1:Y:S01]  /*1810*/  LDC.64 R12, c[0x3][0x18] ;  /* 0x00c00600ff0c7b82 */ /* 0x000e620000000a00 */
[----:B------:R-:W1:Y:S07]  /*1820*/  F2I.FLOOR.NTZ R18, R14 ;  /* 0x0000000e00127305 */ /* 0x000e6e0000207100 */
[----:B------:R-:W2:Y:S01]  /*1830*/  LDC.64 R4, c[0x0][0x380] ;  /* 0x0000e000ff047b82 */ /* 0x000ea20000000a00 */
[----:B------:R-:W3:Y:S01]  /*1840*/  F2I.FLOOR.NTZ R17, R9 ;  /* 0x0000000900117305 */ /* 0x000ee20000207100 */
[----:B0-----:R-:W-:-:S02]  /*1850*/  VIADDMNMX.RELU R3, R3, 0xfffffffe, R0, PT ;  /* 0xfffffffe03037846 */ /* 0x001fc40003801100 */
[----:B-1----:R-:W-:-:S05]  /*1860*/  VIADDMNMX.RELU R2, R13, 0xfffffffe, R18, PT ;  /* 0xfffffffe0d027846 */ /* 0x002fca0003801112 */
[----:B------:R-:W-:Y:S01]  /*1870*/  IMAD R2, R3, R13, R2 ;  /* 0x0000000d03027224 */ /* 0x000fe200078e0202 */
[----:B---3--:R-:W-:-:S03]  /*1880*/  VIADDMNMX.RELU R3, R12, 0xfffffffe, R17, PT ;  /* 0xfffffffe0c037846 */ /* 0x008fc60003801111 */
[C---:B------:R-:W-:Y:S02]  /*1890*/  IMAD.IADD R13, R2.reuse, 0x1, R13 ;  /* 0x00000001020d7824 */ /* 0x040fe400078e020d */
[-CC-:B------:R-:W-:Y:S02]  /*18a0*/  IMAD R11, R2, R12.reuse, R3.reuse ;  /* 0x0000000c020b7224 */ /* 0x180fe400078e0203 */
[----:B------:R-:W-:-:S04]  /*18b0*/  IMAD R13, R13, R12, R3 ;  /* 0x0000000c0d0d7224 */ /* 0x000fc800078e0203 */
[----:B--2---:R-:W-:-:S04]  /*18c0*/  IMAD.WIDE R2, R13, 0x4, R4 ;  /* 0x000000040d027825 */ /* 0x004fc800078e0204 */
[----:B------:R-:W-:Y:S01]  /*18d0*/  IMAD.WIDE R4, R11, 0x4, R4 ;  /* 0x000000040b047825 */ /* 0x000fe200078e0204 */
[----:B------:R-:W2:Y:S03]  /*18e0*/  LDG.E R21, desc[UR6][R2.64+0x4] ;  /* 0x0000040602157981 */ /* 0x000ea6000c1e1900 */
[C---:B------:R-:W-:Y:S01]  /*18f0*/  IMAD.WIDE R10, R12.reuse, 0x4, R2 ;  /* 0x000000040c0a7825 */ /* 0x040fe200078e0202 */
[----:B------:R0:W3:Y:S03]  /*1900*/  LDG.E R19, desc[UR6][R2.64] ;  /* 0x0000000602137981 */ /* 0x0000e6000c1e1900 */
[----:B------:R-:W-:Y:S01]  /*1910*/  IMAD.WIDE R12, R12, 0x4, R4 ;  /* 0x000000040c0c7825 */ /* 0x000fe200078e0204 */
[----:B------:R-:W4:Y:S04]  /*1920*/  LDG.E R20, desc[UR6][R10.64+0x4] ;  /* 0x000004060a147981 */ /* 0x000f28000c1e1900 */
[----:B------:R-:W5:Y:S04]  /*1930*/  LDG.E R26, desc[UR6][R10.64] ;  /* 0x000000060a1a7981 */ /* 0x000f68000c1e1900 */
[----:B------:R-:W5:Y:S04]  /*1940*/  LDG.E R23, desc[UR6][R12.64+0x4] ;  /* 0x000004060c177981 */ /* 0x000f68000c1e1900 */
[----:B------:R-:W5:Y:S04]  /*1950*/  LDG.E R22, desc[UR6][R4.64+0x4] ;  /* 0x0000040604167981 */ /* 0x000f68000c1e1900 */
[----:B------:R-:W5:Y:S04]  /*1960*/  LDG.E R25, desc[UR6][R12.64] ;  /* 0x000000060c197981 */ /* 0x000f68000c1e1900 */
[----:B------:R-:W5:Y:S01]  /*1970*/  LDG.E R24, desc[UR6][R4.64] ;  /* 0x0000000604187981 */ /* 0x000f62000c1e1900 */
[----:B------:R-:W-:-:S02]  /*1980*/  I2FP.F32.S32 R0, R0 ;  /* 0x0000000000007245 */ /* 0x000fc40000201400 */
[----:B------:R-:W-:-:S03]  /*1990*/  I2FP.F32.S32 R27, R18 ;  /* 0x00000012001b7245 */ /* 0x000fc60000201400 */
[----:B------:R-:W-:Y:S02]  /*19a0*/  FADD R0, -R0, R15 ;  /* 0x0000000f00007221 */ /* 0x000fe40000000100 */
[----:B------:R-:W-:Y:S02]  /*19b0*/  FADD R27, -R27, R14 ;  /* 0x0000000e1b1b7221 */ /* 0x000fe40000000100 */
[C---:B------:R-:W-:Y:S02]  /*19c0*/  FADD R14, -R0.reuse, 1 ;  /* 0x3f800000000e7421 */ /* 0x040fe40000000100 */
[----:B0-----:R-:W-:Y:S01]  /*19d0*/  FADD R2, -R27, 1 ;  /* 0x3f8000001b027421 */ /* 0x001fe20000000100 */
[----:B------:R-:W-:Y:S01]  /*19e0*/  UMOV UR4, 0x54442d18 ;  /* 0x54442d1800047882 */ /* 0x000fe20000000000 */
[----:B------:R-:W-:Y:S01]  /*19f0*/  UMOV UR5, 0x3f9921fb ;  /* 0x3f9921fb00057882 */ /* 0x000fe20000000000 */
[C---:B--2---:R-:W-:Y:S01]  /*1a00*/  FMUL R21, R0.reuse, R21 ;  /* 0x0000001500157220 */ /* 0x044fe20000400000 */
[C---:B----4-:R-:W-:Y:S01]  /*1a10*/  FMUL R20, R0.reuse, R20 ;  /* 0x0000001400147220 */ /* 0x050fe20000400000 */
[C---:B---3--:R-:W-:Y:S01]  /*1a20*/  FMUL R19, R0.reuse, R19 ;  /* 0x0000001300137220 */ /* 0x048fe20000400000 */
[----:B-----5:R-:W-:Y:S01]  /*1a30*/  FMUL R26, R0, R26 ;  /* 0x0000001a001a7220 */ /* 0x020fe20000400000 */
[----:B------:R-:W-:Y:S01]  /*1a40*/  I2FP.F32.S32 R0, R17 ;  /* 0x0000001100007245 */ /* 0x000fe20000201400 */
[-C--:B------:R-:W-:Y:S01]  /*1a50*/  FFMA R20, R23, R14.reuse, R20 ;  /* 0x0000000e17147223 */ /* 0x080fe20000000014 */
[----:B------:R-:W-:-:S03]  /*1a60*/  FFMA R21, R22, R14, R21 ;  /* 0x0000000e16157223 */ /* 0x000fc60000000015 */
[----:B------:R-:W-:Y:S01]  /*1a70*/  FMUL R20, R27, R20 ;  /* 0x000000141b147220 */ /* 0x000fe20000400000 */
[----:B------:R-:W-:Y:S01]  /*1a80*/  FFMA R26, R25, R14, R26 ;  /* 0x0000000e191a7223 */ /* 0x000fe2000000001a */
[----:B------:R-:W-:Y:S02]  /*1a90*/  FADD R0, -R0, R9 ;  /* 0x0000000900007221 */ /* 0x000fe40000000100 */
[----:B------:R-:W-:Y:S01]  /*1aa0*/  FFMA R21, R21, R2, R20 ;  /* 0x0000000215157223 */ /* 0x000fe20000000014 */
[----:B------:R-:W-:Y:S01]  /*1ab0*/  FFMA R19, R24, R14, R19 ;  /* 0x0000000e18137223 */ /* 0x000fe20000000013 */
[----:B------:R-:W-:Y:S01]  /*1ac0*/  FMUL R26, R27, R26 ;  /* 0x0000001a1b1a7220 */ /* 0x000fe20000400000 */
[C---:B------:R-:W-:Y:S01]  /*1ad0*/  FADD R4, -R0.reuse, 1 ;  /* 0x3f80000000047421 */ /* 0x040fe20000000100 */
[----:B------:R-:W-:Y:S02]  /*1ae0*/  FMUL R0, R0, R21 ;  /* 0x0000001500007220 */ /* 0x000fe40000400000 */
[----:B------:R-:W-:-:S04]  /*1af0*/  FFMA R19, R19, R2, R26 ;  /* 0x0000000213137223 */ /* 0x000fc8000000001a */
[----:B------:R-:W-:-:S04]  /*1b00*/  FFMA R19, R19, R4, R0 ;  /* 0x0000000413137223 */ /* 0x000fc80000000000 */
[----:B------:R-:W-:-:S04]  /*1b10*/  FMUL R19, R16, R19 ;  /* 0x0000001310137220 */ /* 0x000fc80000400000 */
[----:B------:R-:W0:Y:S02]  /*1b20*/  F2F.F64.F32 R2, R19 ;  /* 0x0000001300027310 */ /* 0x000e240000201800 */
[----:B0-----:R-:W-:-:S08]  /*1b30*/  DMUL R2, R2, UR4 ;  /* 0x0000000402027c28 */ /* 0x001fd00008000000 */
[----:B------:R-:W-:-:S10]  /*1b40*/  DFMA R2, R2, UR4, RZ ;  /* 0x0000000402027c2b */ /* 0x000fd400080000ff */
[----:B------:R-:W0:Y:S02]  /*1b50*/  F2F.F32.F64 R3, R2 ;  /* 0x0000000200037310 */ /* 0x000e240000301000 */
[----:B0-----:R0:W-:Y:S02]  /*1b60*/  STS [R8], R3 ;  /* 0x0000000308007388 */ /* 0x0011e40000000800 */
.L_x_1:
[----:B------:R-:W-:Y:S05]  /*1b70*/  BSYNC.RECONVERGENT B0 ;  /* 0x0000000000007941 */ /* 0x000fea0003800200 */
.L_x_0:
[----:B------:R-:W-:Y:S01]  /*1b80*/  BAR.SYNC.DEFER_BLOCKING 0x0 ;  /* 0x0000000000007b1d */ /* 0x000fe20000010000 */
[----:B------:R-:W-:Y:S02]  /*1b90*/  ISETP.GE.U32.AND P0, PT, R7, 0x2, PT ;  /* 0x000000020700780c */ /* 0x000fe40003f06070 */
[----:B------:R-:W-:-:S11]  /*1ba0*/  ISETP.NE.AND P1, PT, R6, RZ, PT ;  /* 0x000000ff0600720c */ /* 0x000fd60003f25270 */
[----:B------:R-:W-:Y:S05]  /*1bb0*/  @!P0 BRA `(.L_x_20) ;  /* 0x00000000002c8947 */ /* 0x000fea0003800000 */
.L_x_21:
[----:B------:R-:W-:-:S04]  /*1bc0*/  SHF.R.U32.HI R5, RZ, 0x1, R7 ;  /* 0x00000001ff057819 */ /* 0x000fc80000011607 */
[----:B------:R-:W-:-:S13]  /*1bd0*/  ISETP.GE.U32.AND P0, PT, R6, R5, PT ;  /* 0x000000050600720c */ /* 0x000fda0003f06070 */
[----:B------:R-:W-:Y:S01]  /*1be0*/  @!P0 IMAD R0, R5, 0x4, R8 ;  /* 0x0000000405008824 */ /* 0x000fe200078e0208 */
[----:B0-----:R-:W-:Y:S05]  /*1bf0*/  @!P0 LDS R3, [R8] ;  /* 0x0000000008038984 */ /* 0x001fea0000000800 */
[----:B------:R-:W0:Y:S02]  /*1c00*/  @!P0 LDS R0, [R0] ;  /* 0x0000000000008984 */ /* 0x000e240000000800 */
[----:B0-----:R-:W-:-:S05]  /*1c10*/  @!P0 FADD R3, R0, R3 ;  /* 0x0000000300038221 */ /* 0x001fca0000000000 */
[----:B------:R1:W-:Y:S01]  /*1c20*/  @!P0 STS [R8], R3 ;  /* 0x0000000308008388 */ /* 0x0003e20000000800 */
[----:B------:R-:W-:Y:S01]  /*1c30*/  BAR.SYNC.DEFER_BLOCKING 0x0 ;  /* 0x0000000000007b1d */ /* 0x000fe20000010000 */
[----:B------:R-:W-:Y:S01]  /*1c40*/  ISETP.GT.U32.AND P0, PT, R7, 0x3, PT ;  /* 0x000000030700780c */ /* 0x000fe20003f04070 */
[----:B------:R-:W-:-:S12]  /*1c50*/  IMAD.MOV.U32 R7, RZ, RZ, R5 ;  /* 0x000000ffff077224 */ /* 0x000fd800078e0005 */
[----:B-1----:R-:W-:Y:S05]  /*1c60*/  @P0 BRA `(.L_x_21) ;  /* 0xfffffffc00d40947 */ /* 0x002fea000383ffff */
.L_x_20:
[----:B------:R-:W-:Y:S05]  /*1c70*/  @P1 EXIT ;  /* 0x000000000000194d */ /* 0x000fea0003800000 */
[----:B------:R-:W1:Y:S01]  /*1c80*/  S2UR UR5, SR_CgaCtaId ;  /* 0x00000000000579c3 */ /* 0x000e620000008800 */
[----:B------:R-:W-:-:S07]  /*1c90*/  UMOV UR4, 0x400 ;  /* 0x0000040000047882 */ /* 0x000fce0000000000 */
[----:B0-----:R-:W0:Y:S01]  /*1ca0*/  LDC.64 R2, c[0x0][0x388] ;  /* 0x0000e200ff027b82 */ /* 0x001e220000000a00 */
[----:B-1----:R-:W-:-:S09]  /*1cb0*/  ULEA UR4, UR5, UR4, 0x18 ;  /* 0x0000000405047291 */ /* 0x002fd2000f8ec0ff */
[----:B------:R-:W0:Y:S04]  /*1cc0*/  LDS R5, [UR4] ;  /* 0x00000004ff057984 */ /* 0x000e280008000800 */
[----:B0-----:R-:W-:Y:S01]  /*1cd0*/  REDG.E.ADD.F32.FTZ.RN.STRONG.GPU desc[UR6][R2.64], R5 ;  /* 0x00000005020079a6 */ /* 0x001fe2000c12f306 */
[----:B------:R-:W-:Y:S05]  /*1ce0*/  EXIT ;  /* 0x000000000000794d */ /* 0x000fea0003800000 */
        .weak           $__internal_0_$__cuda_sm3x_div_rn_noftz_f32_slowpath
        .type           $__internal_0_$__cuda_sm3x_div_rn_noftz_f32_slowpath,@function
        .size           $__internal_0_$__cuda_sm3x_div_rn_noftz_f32_slowpath,(.L_x_110 - $__internal_0_$__cuda_sm3x_div_rn_noftz_f32_slowpath)
$__internal_0_$__cuda_sm3x_div_rn_noftz_f32_slowpath:
[----:B------:R-:W-:Y:S01]  /*1cf0*/  SHF.R.U32.HI R5, RZ, 0x17, R3 ;  /* 0x00000017ff057819 */ /* 0x000fe20000011603 */
[----:B------:R-:W-:Y:S01]  /*1d00*/  BSSY.RECONVERGENT B2, `(.L_x_22) ;  /* 0x0000062000027945 */ /* 0x000fe20003800200 */
[----:B------:R-:W-:Y:S02]  /*1d10*/  SHF.R.U32.HI R4, RZ, 0x17, R0 ;  /* 0x00000017ff047819 */ /* 0x000fe40000011600 */
[----:B------:R-:W-:Y:S02]  /*1d20*/  LOP3.LUT R5, R5, 0xff, RZ, 0xc0, !PT ;  /* 0x000000ff05057812 */ /* 0x000fe400078ec0ff */
[----:B------:R-:W-:-:S03]  /*1d30*/  LOP3.LUT R15, R4, 0xff, RZ, 0xc0, !PT ;  /* 0x000000ff040f7812 */ /* 0x000fc600078ec0ff */
[----:B------:R-:W-:Y:S02]  /*1d40*/  VIADD R12, R5, 0xffffffff ;  /* 0xffffffff050c7836 */ /* 0x000fe40000000000 */
[----:B------:R-:W-:-:S03]  /*1d50*/  VIADD R11, R15, 0xffffffff ;  /* 0xffffffff0f0b7836 */ /* 0x000fc60000000000 */
[----:B------:R-:W-:-:S04]  /*1d60*/  ISETP.GT.U32.AND P0, PT, R12, 0xfd, PT ;  /* 0x000000fd0c00780c */ /* 0x000fc80003f04070 */
[----:B------:R-:W-:-:S13]  /*1d70*/  ISETP.GT.U32.OR P0, PT, R11, 0xfd, P0 ;  /* 0x000000fd0b00780c */ /* 0x000fda0000704470 */
[----:B------:R-:W-:Y:S01]  /*1d80*/  @!P0 IMAD.MOV.U32 R4, RZ, RZ, RZ ;  /* 0x000000ffff048224 */ /* 0x000fe200078e00ff */
[----:B------:R-:W-:Y:S06]  /*1d90*/  @!P0 BRA `(.L_x_23) ;  /* 0x00000000005c8947 */ /* 0x000fec0003800000 */
[----:B------:R-:W-:Y:S02]  /*1da0*/  FSETP.GTU.FTZ.AND P0, PT, |R0|, +INF , PT ;  /* 0x7f8000000000780b */ /* 0x000fe40003f1c200 */
[----:B------:R-:W-:-:S04]  /*1db0*/  FSETP.GTU.FTZ.AND P1, PT, |R3|, +INF , PT ;  /* 0x7f8000000300780b */ /* 0x000fc80003f3c200 */
[----:B------:R-:W-:-:S13]  /*1dc0*/  PLOP3.LUT P0, PT, P0, P1, PT, 0xf8, 0x8f ;  /* 0x00000000008f781c */ /* 0x000fda0000703f70 */
[----:B------:R-:W-:Y:S05]  /*1dd0*/  @P0 BRA `(.L_x_24) ;  /* 0x00000004004c0947 */ /* 0x000fea0003800000 */
[----:B------:R-:W-:-:S13]  /*1de0*/  LOP3.LUT P0, RZ, R3, 0x7fffffff, R0, 0xc8, !PT ;  /* 0x7fffffff03ff7812 */ /* 0x000fda000780c800 */
[----:B------:R-:W-:Y:S05]  /*1df0*/  @!P0 BRA `(.L_x_25) ;  /* 0x00000004003c8947 */ /* 0x000fea0003800000 */
[C---:B------:R-:W-:Y:S02]  /*1e00*/  FSETP.NEU.FTZ.AND P1, PT, |R0|.reuse, +INF , PT ;  /* 0x7f8000000000780b */ /* 0x040fe40003f3d200 */
[----:B------:R-:W-:Y:S02]  /*1e10*/  FSETP.NEU.FTZ.AND P2, PT, |R3|, +INF , PT ;  /* 0x7f8000000300780b */ /* 0x000fe40003f5d200 */
[----:B------:R-:W-:-:S11]  /*1e20*/  FSETP.NEU.FTZ.AND P0, PT, |R0|, +INF , PT ;  /* 0x7f8000000000780b */ /* 0x000fd60003f1d200 */
[----:B------:R-:W-:Y:S05]  /*1e30*/  @!P2 BRA !P1, `(.L_x_25) ;  /* 0x00000004002ca947 */ /* 0x000fea0004800000 */
[----:B------:R-:W-:-:S04]  /*1e40*/  LOP3.LUT P1, RZ, R0, 0x7fffffff, RZ, 0xc0, !PT ;  /* 0x7fffffff00ff7812 */ /* 0x000fc8000782c0ff */
[----:B------:R-:W-:-:S13]  /*1e50*/  PLOP3.LUT P1, PT, P2, P1, PT, 0x2f, 0xf2 ;  /* 0x0000000000f2781c */ /* 0x000fda0001722577 */
[----:B------:R-:W-:Y:S05]  /*1e60*/  @P1 BRA `(.L_x_26) ;  /* 0x0000000400181947 */ /* 0x000fea0003800000 */
[----:B------:R-:W-:-:S04]  /*1e70*/  LOP3.LUT P1, RZ, R3, 0x7fffffff, RZ, 0xc0, !PT ;  /* 0x7fffffff03ff7812 */ /* 0x000fc8000782c0ff */
[----:B------:R-:W-:-:S13]  /*1e80*/  PLOP3.LUT P0, PT, P0, P1, PT, 0x2f, 0xf2 ;  /* 0x0000000000f2781c */ /* 0x000fda0000702577 */
[----:B------:R-:W-:Y:S05]  /*1e90*/  @P0 BRA `(.L_x_27) ;  /* 0x0000000400000947 */ /* 0x000fea0003800000 */
[----:B------:R-:W-:Y:S02]  /*1ea0*/  ISETP.GE.AND P0, PT, R11, RZ, PT ;  /* 0x000000ff0b00720c */ /* 0x000fe40003f06270 */
[----:B------:R-:W-:-:S11]  /*1eb0*/  ISETP.GE.AND P1, PT, R12, RZ, PT ;  /* 0x000000ff0c00720c */ /* 0x000fd60003f26270 */
[----:B------:R-:W-:Y:S01]  /*1ec0*/  @P0 MOV R4, RZ ;  /* 0x000000ff00040202 */ /* 0x000fe20000000f00 */
[----:B------:R-:W-:Y:S02]  /*1ed0*/  @!P0 IMAD.MOV.U32 R4, RZ, RZ, -0x40 ;  /* 0xffffffc0ff048424 */ /* 0x000fe400078e00ff */
[----:B------:R-:W-:Y:S01]  /*1ee0*/  @!P0 FFMA R0, R0, 1.84467440737095516160e+19, RZ ;  /* 0x5f80000000008823 */ /* 0x000fe200000000ff */
[----:B------:R-:W-:Y:S01]  /*1ef0*/  @!P1 FFMA R3, R3, 1.84467440737095516160e+19, RZ ;  /* 0x5f80000003039823 */ /* 0x000fe200000000ff */
[----:B------:R-:W-:-:S07]  /*1f00*/  @!P1 VIADD R4, R4, 0x40 ;  /* 0x0000004004049836 */ /* 0x000fce0000000000 */
.L_x_23:
[----:B------:R-:W-:Y:S01]  /*1f10*/  LEA R12, R5, 0xc0800000, 0x17 ;  /* 0xc0800000050c7811 */ /* 0x000fe200078eb8ff */
[----:B------:R-:W-:Y:S04]  /*1f20*/  BSSY.RECONVERGENT B3, `(.L_x_28) ;  /* 0x0000036000037945 */ /* 0x000fe80003800200 */
[----:B------:R-:W-:Y:S02]  /*1f30*/  IMAD.IADD R12, R3, 0x1, -R12 ;  /* 0x00000001030c7824 */ /* 0x000fe400078e0a0c */
[----:B------:R-:W-:Y:S02]  /*1f40*/  VIADD R3, R15, 0xffffff81 ;  /* 0xffffff810f037836 */ /* 0x000fe40000000000 */
[----:B------:R-:W0:Y:S01]  /*1f50*/  MUFU.RCP R11, R12 ;  /* 0x0000000c000b7308 */ /* 0x000e220000001000 */
[----:B------:R-:W-:Y:S01]  /*1f60*/  FADD.FTZ R13, -R12, -RZ ;  /* 0x800000ff0c0d7221 */ /* 0x000fe20000010100 */
[C---:B------:R-:W-:Y:S01]  /*1f70*/  IMAD R0, R3.reuse, -0x800000, R0 ;  /* 0xff80000003007824 */ /* 0x040fe200078e0200 */
[----:B------:R-:W-:-:S05]  /*1f80*/  IADD3 R5, PT, PT, R3, 0x7f, -R5 ;  /* 0x0000007f03057810 */ /* 0x000fca0007ffe805 */
[----:B------:R-:W-:Y:S02]  /*1f90*/  IMAD.IADD R5, R5, 0x1, R4 ;  /* 0x0000000105057824 */ /* 0x000fe400078e0204 */
[----:B0-----:R-:W-:-:S04]  /*1fa0*/  FFMA R18, R11, R13, 1 ;  /* 0x3f8000000b127423 */ /* 0x001fc8000000000d */
[----:B------:R-:W-:-:S04]  /*1fb0*/  FFMA R20, R11, R18, R11 ;  /* 0x000000120b147223 */ /* 0x000fc8000000000b */
[----:B------:R-:W-:-:S04]  /*1fc0*/  FFMA R11, R0, R20, RZ ;  /* 0x00000014000b7223 */ /* 0x000fc800000000ff */
[----:B------:R-:W-:-:S04]  /*1fd0*/  FFMA R18, R13, R11, R0 ;  /* 0x0000000b0d127223 */ /* 0x000fc80000000000 */
[----:B------:R-:W-:-:S04]  /*1fe0*/  FFMA R11, R20, R18, R11 ;  /* 0x00000012140b7223 */ /* 0x000fc8000000000b */
[----:B------:R-:W-:-:S04]  /*1ff0*/  FFMA R18, R13, R11, R0 ;  /* 0x0000000b0d127223 */ /* 0x000fc80000000000 */
[----:B------:R-:W-:-:S05]  /*2000*/  FFMA R0, R20, R18, R11 ;  /* 0x0000001214007223 */ /* 0x000fca000000000b */
[----:B------:R-:W-:-:S04]  /*2010*/  SHF.R.U32.HI R3, RZ, 0x17, R0 ;  /* 0x00000017ff037819 */ /* 0x000fc80000011600 */
[----:B------:R-:W-:-:S05]  /*2020*/  LOP3.LUT R3, R3, 0xff, RZ, 0xc0, !PT ;  /* 0x000000ff03037812 */ /* 0x000fca00078ec0ff */
[----:B------:R-:W-:-:S05]  /*2030*/  IMAD.IADD R13, R3, 0x1, R5 ;  /* 0x00000001030d7824 */ /* 0x000fca00078e0205 */
[----:B------:R-:W-:-:S04]  /*2040*/  IADD3 R3, PT, PT, R13, -0x1, RZ ;  /* 0xffffffff0d037810 */ /* 0x000fc80007ffe0ff */
[----:B------:R-:W-:-:S13]  /*2050*/  ISETP.GE.U32.AND P0, PT, R3, 0xfe, PT ;  /* 0x000000fe0300780c */ /* 0x000fda0003f06070 */
[----:B------:R-:W-:Y:S05]  /*2060*/  @!P0 BRA `(.L_x_29) ;  /* 0x0000000000808947 */ /* 0x000fea0003800000 */
[----:B------:R-:W-:-:S13]  /*2070*/  ISETP.GT.AND P0, PT, R13, 0xfe, PT ;  /* 0x000000fe0d00780c */ /* 0x000fda0003f04270 */
[----:B------:R-:W-:Y:S05]  /*2080*/  @P0 BRA `(.L_x_30) ;  /* 0x00000000006c0947 */ /* 0x000fea0003800000 */
[----:B------:R-:W-:-:S13]  /*2090*/  ISETP.GE.AND P0, PT, R13, 0x1, PT ;  /* 0x000000010d00780c */ /* 0x000fda0003f06270 */
[----:B------:R-:W-:Y:S05]  /*20a0*/  @P0 BRA `(.L_x_31) ;  /* 0x0000000000740947 */ /* 0x000fea0003800000 */
[----:B------:R-:W-:Y:S02]  /*20b0*/  ISETP.GE.AND P0, PT, R13, -0x18, PT ;  /* 0xffffffe80d00780c */ /* 0x000fe40003f06270 */
[----:B------:R-:W-:-:S11]  /*20c0*/  LOP3.LUT R0, R0, 0x80000000, RZ, 0xc0, !PT ;  /* 0x8000000000007812 */ /* 0x000fd600078ec0ff */
[----:B------:R-:W-:Y:S05]  /*20d0*/  @!P0 BRA `(.L_x_31) ;  /* 0x0000000000688947 */ /* 0x000fea0003800000 */
[CCC-:B------:R-:W-:Y:S01]  /*20e0*/  FFMA.RZ R3, R20.reuse, R18.reuse, R11.reuse ;  /* 0x0000001214037223 */ /* 0x1c0fe2000000c00b */
[C---:B------:R-:W-:Y:S02]  /*20f0*/  VIADD R12, R13.reuse, 0x20 ;  /* 0x000000200d0c7836 */ /* 0x040fe40000000000 */
[CCC-:B------:R-:W-:Y:S01]  /*2100*/  FFMA.RM R4, R20.reuse, R18.reuse, R11.reuse ;  /* 0x0000001214047223 */ /* 0x1c0fe2000000400b */
[----:B------:R-:W-:Y:S02]  /*2110*/  ISETP.NE.AND P2, PT, R13, RZ, PT ;  /* 0x000000ff0d00720c */ /* 0x000fe40003f45270 */
[----:B------:R-:W-:Y:S01]  /*2120*/  LOP3.LUT R5, R3, 0x7fffff, RZ, 0xc0, !PT ;  /* 0x007fffff03057812 */ /* 0x000fe200078ec0ff */
[----:B------:R-:W-:Y:S01]  /*2130*/  FFMA.RP R3, R20, R18, R11 ;  /* 0x0000001214037223 */ /* 0x000fe2000000800b */
[----:B------:R-:W-:Y:S01]  /*2140*/  IMAD.MOV R11, RZ, RZ, -R13 ;  /* 0x000000ffff0b7224 */ /* 0x000fe200078e0a0d */
[----:B------:R-:W-:Y:S02]  /*2150*/  ISETP.NE.AND P1, PT, R13, RZ, PT ;  /* 0x000000ff0d00720c */ /* 0x000fe40003f25270 */
[----:B------:R-:W-:-:S02]  /*2160*/  LOP3.LUT R5, R5, 0x800000, RZ, 0xfc, !PT ;  /* 0x0080000005057812 */ /* 0x000fc400078efcff */
[----:B------:R-:W-:Y:S02]  /*2170*/  FSETP.NEU.FTZ.AND P0, PT, R3, R4, PT ;  /* 0x000000040300720b */ /* 0x000fe40003f1d000 */
[----:B------:R-:W-:Y:S02]  /*2180*/  SHF.L.U32 R12, R5, R12, RZ ;  /* 0x0000000c050c7219 */ /* 0x000fe400000006ff */
[----:B------:R-:W-:Y:S02]  /*2190*/  SEL R4, R11, RZ, P2 ;  /* 0x000000ff0b047207 */ /* 0x000fe40001000000 */
[----:B------:R-:W-:Y:S02]  /*21a0*/  ISETP.NE.AND P1, PT, R12, RZ, P1 ;  /* 0x000000ff0c00720c */ /* 0x000fe40000f25270 */
[----:B------:R-:W-:Y:S02]  /*21b0*/  SHF.R.U32.HI R4, RZ, R4, R5 ;  /* 0x00000004ff047219 */ /* 0x000fe40000011605 */
[----:B------:R-:W-:-:S02]  /*21c0*/  PLOP3.LUT P0, PT, P0, P1, PT, 0xf8, 0x8f ;  /* 0x00000000008f781c */ /* 0x000fc40000703f70 */
[----:B------:R-:W-:Y:S02]  /*21d0*/  SHF.R.U32.HI R12, RZ, 0x1, R4 ;  /* 0x00000001ff0c7819 */ /* 0x000fe40000011604 */
[----:B------:R-:W-:-:S04]  /*21e0*/  SEL R3, RZ, 0x1, !P0 ;  /* 0x00000001ff037807 */ /* 0x000fc80004000000 */
[----:B------:R-:W-:-:S04]  /*21f0*/  LOP3.LUT R3, R3, 0x1, R12, 0xf8, !PT ;  /* 0x0000000103037812 */ /* 0x000fc800078ef80c */
[----:B------:R-:W-:-:S05]  /*2200*/  LOP3.LUT R3, R3, R4, RZ, 0xc0, !PT ;  /* 0x0000000403037212 */ /* 0x000fca00078ec0ff */
[----:B------:R-:W-:-:S05]  /*2210*/  IMAD.IADD R3, R12, 0x1, R3 ;  /* 0x000000010c037824 */ /* 0x000fca00078e0203 */
[----:B------:R-:W-:Y:S01]  /*2220*/  LOP3.LUT R0, R3, R0, RZ, 0xfc, !PT ;  /* 0x0000000003007212 */ /* 0x000fe200078efcff */
[----:B------:R-:W-:Y:S06]  /*2230*/  BRA `(.L_x_31) ;  /* 0x0000000000107947 */ /* 0x000fec0003800000 */
.L_x_30:
[----:B------:R-:W-:-:S04]  /*2240*/  LOP3.LUT R0, R0, 0x80000000, RZ, 0xc0, !PT ;  /* 0x8000000000007812 */ /* 0x000fc800078ec0ff */
[----:B------:R-:W-:Y:S01]  /*2250*/  LOP3.LUT R0, R0, 0x7f800000, RZ, 0xfc, !PT ;  /* 0x7f80000000007812 */ /* 0x000fe200078efcff */
[----:B------:R-:W-:Y:S06]  /*2260*/  BRA `(.L_x_31) ;  /* 0x0000000000047947 */ /* 0x000fec0003800000 */
.L_x_29:
[----:B------:R-:W-:-:S07]  /*2270*/  IMAD R0, R5, 0x800000, R0 ;  /* 0x0080000005007824 */ /* 0x000fce00078e0200 */
.L_x_31:
[----:B------:R-:W-:Y:S05]  /*2280*/  BSYNC.RECONVERGENT B3 ;  /* 0x0000000000037941 */ /* 0x000fea0003800200 */
.L_x_28:
[----:B------:R-:W-:Y:S05]  /*2290*/  BRA `(.L_x_32) ;  /* 0x0000000000207947 */ /* 0x000fea0003800000 */
.L_x_27:
[----:B------:R-:W-:-:S04]  /*22a0*/  LOP3.LUT R0, R3, 0x80000000, R0, 0x48, !PT ;  /* 0x8000000003007812 */ /* 0x000fc800078e4800 */
[----:B------:R-:W-:Y:S01]  /*22b0*/  LOP3.LUT R0, R0, 0x7f800000, RZ, 0xfc, !PT ;  /* 0x7f80000000007812 */ /* 0x000fe200078efcff */
[----:B------:R-:W-:Y:S06]  /*22c0*/  BRA `(.L_x_32) ;  /* 0x0000000000147947 */ /* 0x000fec0003800000 */
.L_x_26:
[----:B------:R-:W-:Y:S01]  /*22d0*/  LOP3.LUT R0, R3, 0x80000000, R0, 0x48, !PT ;  /* 0x8000000003007812 */ /* 0x000fe200078e4800 */
[----:B------:R-:W-:Y:S06]  /*22e0*/  BRA `(.L_x_32) ;  /* 0x00000000000c7947 */ /* 0x000fec0003800000 */
.L_x_25:
[----:B------:R-:W0:Y:S01]  /*22f0*/  MUFU.RSQ R0, -QNAN ;  /* 0xffc0000000007908 */ /* 0x000e220000001400 */
[----:B------:R-:W-:Y:S05]  /*2300*/  BRA `(.L_x_32) ;  /* 0x0000000000047947 */ /* 0x000fea0003800000 */
.L_x_24:
[----:B------:R-:W-:-:S07]  /*2310*/  FADD.FTZ R0, R0, R3 ;  /* 0x0000000300007221 */ /* 0x000fce0000010000 */
.L_x_32:
[----:B------:R-:W-:Y:S05]  /*2320*/  BSYNC.RECONVERGENT B2 ;  /* 0x0000000000027941 */ /* 0x000fea0003800200 */
.L_x_22:
[----:B------:R-:W-:-:S04]  /*2330*/  IMAD.MOV.U32 R3, RZ, RZ, 0x0 ;  /* 0x00000000ff037424 */ /* 0x000fc800078e00ff */
[----:B0-----:R-:W-:Y:S05]  /*2340*/  RET.REL.NODEC R2 `(_Z13kernel_linearPfS_) ;  /* 0xffffffdc022c7950 */ /* 0x001fea0003c3ffff */
.L_x_33:
[----:B------:R-:W-:-:S00]  /*2350*/  BRA `(.L_x_33) ;  /* 0xfffffffc00fc7947 */ /* 0x000fc0000383ffff */
[----:B------:R-:W-:-:S00]  /*2360*/  NOP ;  /* 0x0000000000007918 */ /* 0x000fc00000000000 */
        /* <DEDUP_REMOVED lines=9> */
.L_x_110:


//--------------------- .text._Z15kernel_stepwisePfS_ --------------------------
	.section	.text._Z15kernel_stepwisePfS_,"ax",@progbits
	.align	128
        .global         _Z15kernel_stepwisePfS_
        .type           _Z15kernel_stepwisePfS_,@function
        .size           _Z15kernel_stepwisePfS_,(.L_x_111 - _Z15kernel_stepwisePfS_)
        .other          _Z15kernel_stepwisePfS_,@"STO_CUDA_ENTRY STV_DEFAULT"
_Z15kernel_stepwisePfS_:
.text._Z15kernel_stepwisePfS_:
        /* <DEDUP_REMOVED lines=50> */
.L_x_38:
        /* <DEDUP_REMOVED lines=44> */
.L_x_37:
[----:B------:R-:W-:Y:S05]  /*05e0*/  BSYNC.RECONVERGENT B1 ;  /* 0x0000000000017941 */ /* 0x000fea0003800200 */
.L_x_36:
[----:B------:R-:W-:Y:S01]  /*05f0*/  FMUL R4, R12, 0.63661974668502807617 ;  /* 0x3f22f9830c047820 */ /* 0x000fe20000400000 */
[----:B------:R-:W-:Y:S02]  /*0600*/  IMAD.MOV.U32 R13, RZ, RZ, 0x37cbac00 ;  /* 0x37cbac00ff0d7424 */ /* 0x000fe400078e00ff */
[----:B------:R-:W-:Y:S01]  /*0610*/  FMUL R5, R3, R3 ;  /* 0x0000000303057220 */ /* 0x000fe20000400000 */
[C---:B------:R-:W-:Y:S01]  /*0620*/  LOP3.LUT R0, R2.reuse, 0x1, RZ, 0xc0, !PT ;  /* 0x0000000102007812 */ /* 0x040fe200078ec0ff */
[----:B------:R-:W-:Y:S01]  /*0630*/  IMAD.MOV.U32 R14, RZ, RZ, 0x3d2aaabb ;  /* 0x3d2aaabbff0e7424 */ /* 0x000fe200078e00ff */
[----:B------:R-:W-:Y:S01]  /*0640*/  LOP3.LUT P2, RZ, R2, 0x2, RZ, 0xc0, !PT ;  /* 0x0000000202ff7812 */ /* 0x000fe2000784c0ff */
[----:B------:R-:W0:Y:S01]  /*0650*/  F2I.NTZ R4, R4 ;  /* 0x0000000400047305 */ /* 0x000e220000203100 */
[----:B------:R-:W-:Y:S01]  /*0660*/  FFMA R16, R5, R13, -0.0013887860113754868507 ;  /* 0xbab607ed05107423 */ /* 0x000fe2000000000d */
[----:B------:R-:W-:Y:S01]  /*0670*/  ISETP.NE.U32.AND P1, PT, R0, 0x1, PT ;  /* 0x000000010000780c */ /* 0x000fe20003f25070 */
[----:B------:R-:W-:Y:S01]  /*0680*/  IMAD.MOV.U32 R15, RZ, RZ, 0x3effffff ;  /* 0x3effffffff0f7424 */ /* 0x000fe200078e00ff */
[----:B------:R-:W-:Y:S02]  /*0690*/  BSSY.RECONVERGENT B1, `(.L_x_39) ;  /* 0x0000043000017945 */ /* 0x000fe40003800200 */
[----:B------:R-:W-:-:S02]  /*06a0*/  FSEL R16, R16, -0.00019574658654164522886, !P1 ;  /* 0xb94d415310107808 */ /* 0x000fc40004800000 */
        /* <DEDUP_REMOVED lines=27> */
.L_x_41:
        /* <DEDUP_REMOVED lines=38> */
.L_x_40:
[----:B------:R-:W-:Y:S05]  /*0ac0*/  BSYNC.RECONVERGENT B1 ;  /* 0x0000000000017941 */ /* 0x000fea0003800200 */
.L_x_39:
        /* <DEDUP_REMOVED lines=30> */
.L_x_44:
        /* <DEDUP_REMOVED lines=38> */
.L_x_43:
[----:B------:R-:W-:Y:S05]  /*0f10*/  BSYNC.RECONVERGENT B1 ;  /* 0x0000000000017941 */ /* 0x000fea0003800200 */
.L_x_42:
        /* <DEDUP_REMOVED lines=27> */
.L_x_47:
        /* <DEDUP_REMOVED lines=30> */
[C---:B------:R-:W-:Y:S01]  /*12b0*/  SHF.L.W.U32.HI R2, R3.reuse, 0x2, R0 ;  /* 0x0000000203027819 */ /* 0x040fe20000010e00 */
[----:B------:R-:W-:-:S03]  /*12c0*/  IMAD.SHL.U32 R3, R3, 0x4, RZ ;  /* 0x0000000403037824 */ /* 0x000fc600078e00ff */
[----:B------:R-:W-:Y:S02]  /*12d0*/  SHF.R.S32.HI R10, RZ, 0x1f, R2 ;  /* 0x0000001fff0a7819 */ /* 0x000fe40000011402 */
        /* <DEDUP_REMOVED lines=11> */
.L_x_46:
[----:B------:R-:W-:Y:S05]  /*1390*/  BSYNC.RECONVERGENT B1 ;  /* 0x0000000000017941 */ /* 0x000fea0003800200 */
.L_x_45:
        /* <DEDUP_REMOVED lines=30> */
[----:B------:R-:W-:Y:S05]  /*1580*/  CALL.REL.NOINC `($__internal_1_$__cuda_sm3x_div_rn_noftz_f32_slowpath) ;  /* 0x0000000400707944 */ /* 0x000fea0003c00000 */
[----:B------:R-:W-:-:S07]  /*1590*/  IMAD.MOV.U32 R2, RZ, RZ, R0 ;  /* 0x000000ffff027224 */ /* 0x000fce00078e0000 */
.L_x_49:
[----:B------:R-:W-:Y:S05]  /*15a0*/  BSYNC.RECONVERGENT B1 ;  /* 0x0000000000017941 */ /* 0x000fea0003800200 */
.L_x_48:
[----:B------:R-:W0:Y:S01]  /*15b0*/  LDC R11, c[0x3][0x28] ;  /* 0x00c00a00ff0b7b82 */ /* 0x000e220000000800 */
[----:B------:R-:W1:Y:S01]  /*15c0*/  LDCU UR4, c[0x3][0x8] ;  /* 0x00c00100ff0477ac */ /* 0x000e620008000800 */
[----:B------:R-:W-:Y:S01]  /*15d0*/  IMAD.MOV.U32 R3, RZ, RZ, 0x3f000000 ;  /* 0x3f000000ff037424 */ /* 0x000fe200078e00ff */
[----:B------:R-:W-:Y:S04]  /*15e0*/  BSSY.RECONVERGENT B1, `(.L_x_50) ;  /* 0x0000012000017945 */ /* 0x000fe80003800200 */
[----:B------:R-:W-:-:S05]  /*15f0*/  LOP3.LUT R3, R3, 0x80000000, R2, 0xb8, !PT ;  /* 0x8000000003037812 */ /* 0x000fca00078eb802 */
[----:B------:R-:W-:Y:S01]  /*1600*/  FADD.RZ R3, R3, R2 ;  /* 0x0000000203037221 */ /* 0x000fe2000000c000 */
[----:B-1----:R-:W-:Y:S01]  /*1610*/  FFMA R0, R16, R17, -UR4 ;  /* 0x8000000410007e23 */ /* 0x002fe20008000011 */
[----:B0-----:R-:W0:Y:S08]  /*1620*/  MUFU.RCP R4, R11 ;  /* 0x0000000b00047308 */ /* 0x001e300000001000 */
[----:B------:R-:W1:Y:S01]  /*1630*/  FCHK P0, R0, R11 ;  /* 0x0000000b00007302 */ /* 0x000e620000000000 */
[----:B0-----:R-:W-:-:S04]  /*1640*/  FFMA R5, R4, -R11, 1 ;  /* 0x3f80000004057423 */ /* 0x001fc8000000080b */
[----:B------:R-:W-:-:S03]  /*1650*/  FFMA R9, R4, R5, R4 ;  /* 0x0000000504097223 */ /* 0x000fc60000000004 */
[----:B------:R0:W2:Y:S01]  /*1660*/  F2I.TRUNC.NTZ R5, R3 ;  /* 0x0000000300057305 */ /* 0x0000a2000020f100 */
[----:B------:R-:W-:-:S04]  /*1670*/  FFMA R2, R0, R9, RZ ;  /* 0x0000000900027223 */ /* 0x000fc800000000ff */
[----:B------:R-:W-:-:S04]  /*1680*/  FFMA R4, R2, -R11, R0 ;  /* 0x8000000b02047223 */ /* 0x000fc80000000000 */
[----:B------:R-:W-:Y:S01]  /*1690*/  FFMA R2, R9, R4, R2 ;  /* 0x0000000409027223 */ /* 0x000fe20000000002 */
[----:B01----:R-:W-:Y:S06]  /*16a0*/  @!P0 BRA `(.L_x_51) ;  /* 0x0000000000148947 */ /* 0x003fec0003800000 */
[----:B------:R-:W0:Y:S01]  /*16b0*/  LDCU UR4, c[0x3][0x28] ;  /* 0x00c00500ff0477ac */ /* 0x000e220008000800 */
[----:B------:R-:W-:Y:S01]  /*16c0*/  MOV R2, 0x16f0 ;  /* 0x000016f000027802 */ /* 0x000fe20000000f00 */
[----:B0-----:R-:W-:-:S07]  /*16d0*/  IMAD.U32 R3, RZ, RZ, UR4 ;  /* 0x00000004ff037e24 */ /* 0x001fce000f8e00ff */
[----:B--2---:R-:W-:Y:S05]  /*16e0*/  CALL.REL.NOINC `($__internal_1_$__cuda_sm3x_div_rn_noftz_f32_slowpath) ;  /* 0x0000000400187944 */ /* 0x004fea0003c00000 */
[----:B------:R-:W-:-:S07]  /*16f0*/  IMAD.MOV.U32 R2, RZ, RZ, R0 ;  /* 0x000000ffff027224 */ /* 0x000fce00078e0000 */
.L_x_51:
[----:B------:R-:W-:Y:S05]  /*1700*/  BSYNC.RECONVERGENT B1 ;  /* 0x0000000000017941 */ /* 0x000fea0003800200 */
.L_x_50:
[----:B------:R-:W0:Y:S01]  /*1710*/  LDC R11, c[0x3][0x2c] ;  /* 0x00c00b00ff0b7b82 */ /* 0x000e220000000800 */
[----:B------:R-:W1:Y:S01]  /*1720*/  LDCU UR4, c[0x3][0x10] ;  /* 0x00c00200ff0477ac */ /* 0x000e620008000800 */
[----:B------:R-:W-:Y:S01]  /*1730*/  IMAD.MOV.U32 R3, RZ, RZ, 0x3f000000 ;  /* 0x3f000000ff037424 */ /* 0x000fe200078e00ff */
[----:B------:R-:W-:Y:S04]  /*1740*/  BSSY.RECONVERGENT B1, `(.L_x_52) ;  /* 0x0000012000017945 */ /* 0x000fe80003800200 */
[----:B------:R-:W-:-:S05]  /*1750*/  LOP3.LUT R3, R3, 0x80000000, R2, 0xb8, !PT ;  /* 0x8000000003037812 */ /* 0x000fca00078eb802 */
[----:B------:R-:W-:Y:S01]  /*1760*/  FADD.RZ R3, R3, R2 ;  /* 0x0000000203037221 */ /* 0x000fe2000000c000 */
[----:B-1----:R-:W-:Y:S01]  /*1770*/  FADD R0, R10, -UR4 ;  /* 0x800000040a007e21 */ /* 0x002fe20008000000 */
[----:B0-----:R-:W0:Y:S08]  /*1780*/  MUFU.RCP R4, R11 ;  /* 0x0000000b00047308 */ /* 0x001e300000001000 */
[----:B------:R-:W1:Y:S01]  /*1790*/  FCHK P0, R0, R11 ;  /* 0x0000000b00007302 */ /* 0x000e620000000000 */
[----:B0-----:R-:W-:-:S04]  /*17a0*/  FFMA R9, R4, -R11, 1 ;  /* 0x3f80000004097423 */ /* 0x001fc8000000080b */
[----:B------:R-:W-:-:S03]  /*17b0*/  FFMA R9, R4, R9, R4 ;  /* 0x0000000904097223 */ /* 0x000fc60000000004 */
[----:B------:R0:W3:Y:S01]  /*17c0*/  F2I.TRUNC.NTZ R4, R3 ;  /* 0x0000000300047305 */ /* 0x0000e2000020f100 */
[----:B------:R-:W-:-:S04]  /*17d0*/  FFMA R2, R0, R9, RZ ;  /* 0x0000000900027223 */ /* 0x000fc800000000ff */
[----:B------:R-:W-:-:S04]  /*17e0*/  FFMA R10, R2, -R11, R0 ;  /* 0x8000000b020a7223 */ /* 0x000fc80000000000 */
[----:B------:R-:W-:Y:S01]  /*17f0*/  FFMA R9, R9, R10, R2 ;  /* 0x0000000a09097223 */ /* 0x000fe20000000002 */
[----:B01----:R-:W-:Y:S06]  /*1800*/  @!P0 BRA `(.L_x_53) ;  /* 0x0000000000148947 */ /* 0x003fec0003800000 */
[----:B------:R-:W0:Y:S01]  /*1810*/  LDCU UR4, c[0x3][0x2c] ;  /* 0x00c00580ff0477ac */ /* 0x000e220008000800 */
[----:B------:R-:W-:Y:S01]  /*1820*/  MOV R2, 0x1850 ;  /* 0x0000185000027802 */ /* 0x000fe20000000f00 */
[----:B0-----:R-:W-:-:S07]  /*1830*/  IMAD.U32 R3, RZ, RZ, UR4 ;  /* 0x00000004ff037e24 */ /* 0x001fce000f8e00ff */
[----:B--23--:R-:W-:Y:S05]  /*1840*/  CALL.REL.NOINC `($__internal_1_$__cuda_sm3x_div_rn_noftz_f32_slowpath) ;  /* 0x0000000000c07944 */ /* 0x00cfea0003c00000 */
[----:B------:R-:W-:-:S07]  /*1850*/  IMAD.MOV.U32 R9, RZ, RZ, R0 ;  /* 0x000000ffff097224 */ /* 0x000fce00078e0000 */
.L_x_53:
[----:B------:R-:W-:Y:S05]  /*1860*/  BSYNC.RECONVERGENT B1 ;  /* 0x0000000000017941 */ /* 0x000fea0003800200 */
.L_x_52:
[----:B------:R-:W-:Y:S01]  /*1870*/  IMAD.MOV.U32 R0, RZ, RZ, 0x3f000000 ;  /* 0x3f000000ff007424 */ /* 0x000fe200078e00ff */
[----:B------:R-:W0:Y:S04]  /*1880*/  LDC R13, c[0x3][0x20] ;  /* 0x00c00800ff0d7b82 */ /* 0x000e280000000800 */
[----:B------:R-:W-:-:S04]  /*1890*/  LOP3.LUT R0, R0, 0x80000000, R9, 0xb8, !PT ;  /* 0x8000000000007812 */ /* 0x000fc800078eb809 */
[----:B------:R-:W3:Y:S01]  /*18a0*/  LDC.64 R2, c[0x3][0x18] ;  /* 0x00c00600ff027b82 */ /* 0x000ee20000000a00 */
[----:B------:R-:W-:-:S06]  /*18b0*/  FADD.RZ R0, R0, R9 ;  /* 0x0000000900007221 */ /* 0x000fcc000000c000 */
[----:B------:R-:W0:Y:S01]  /*18c0*/  F2I.TRUNC.NTZ R0, R0 ;  /* 0x0000000000007305 */ /* 0x000e22000020f100 */
[----:B------:R-:W1:Y:S01]  /*18d0*/  LDC.64 R10, c[0x0][0x380] ;  /* 0x0000e000ff0a7b82 */ /* 0x000e620000000a00 */
[----:B0-----:R-:W-:Y:S02]  /*18e0*/  VIADDMNMX.RELU R9, R13, 0xffffffff, R0, PT ;  /* 0xffffffff0d097846 */ /* 0x001fe40003801100 */
[----:B---3--:R-:W-:Y:S02]  /*18f0*/  VIADDMNMX.RELU R4, R3, 0xffffffff, R4, PT ;  /* 0xffffffff03047846 */ /* 0x008fe40003801104 */
[----:B--2---:R-:W-:-:S03]  /*1900*/  VIADDMNMX.RELU R5, R2, 0xffffffff, R5, PT ;  /* 0xffffffff02057846 */ /* 0x004fc60003801105 */
[----:B------:R-:W-:-:S04]  /*1910*/  IMAD R4, R9, R3, R4 ;  /* 0x0000000309047224 */ /* 0x000fc800078e0204 */
[----:B------:R-:W-:-:S04]  /*1920*/  IMAD R5, R4, R2, R5 ;  /* 0x0000000204057224 */ /* 0x000fc800078e0205 */
[----:B-1----:R-:W-:-:S06]  /*1930*/  IMAD.WIDE R10, R5, 0x4, R10 ;  /* 0x00000004050a7825 */ /* 0x002fcc00078e020a */
[----:B------:R-:W2:Y:S01]  /*1940*/  LDG.E R11, desc[UR6][R10.64] ;  /* 0x000000060a0b7981 */ /* 0x000ea2000c1e1900 */
[----:B------:R-:W-:Y:S01]  /*1950*/  UMOV UR4, 0x54442d18 ;  /* 0x54442d1800047882 */ /* 0x000fe20000000000 */
[----:B------:R-:W-:Y:S01]  /*1960*/  UMOV UR5, 0x3f9921fb ;  /* 0x3f9921fb00057882 */ /* 0x000fe20000000000 */
[----:B--2---:R-:W-:-:S04]  /*1970*/  FMUL R16, R16, R11 ;  /* 0x0000000b10107220 */ /* 0x004fc80000400000 */
[----:B------:R-:W0:Y:S02]  /*1980*/  F2F.F64.F32 R2, R16 ;  /* 0x0000001000027310 */ /* 0x000e240000201800 */
[----:B0-----:R-:W-:-:S08]  /*1990*/  DMUL R2, R2, UR4 ;  /* 0x0000000402027c28 */ /* 0x001fd00008000000 */
[----:B------:R-:W-:-:S10]  /*19a0*/  DFMA R2, R2, UR4, RZ ;  /* 0x0000000402027c2b */ /* 0x000fd400080000ff */
[----:B------:R-:W0:Y:S02]  /*19b0*/  F2F.F32.F64 R3, R2 ;  /* 0x0000000200037310 */ /* 0x000e240000301000 */
[----:B0-----:R0:W-:Y:S02]  /*19c0*/  STS [R8], R3 ;  /* 0x0000000308007388 */ /* 0x0011e40000000800 */
.L_x_35:
[----:B------:R-:W-:Y:S05]  /*19d0*/  BSYNC.RECONVERGENT B0 ;  /* 0x0000000000007941 */ /* 0x000fea0003800200 */
.L_x_34:
[----:B------:R-:W-:Y:S01]  /*19e0*/  BAR.SYNC.DEFER_BLOCKING 0x0 ;  /* 0x0000000000007b1d */ /* 0x000fe20000010000 */
[----:B------:R-:W-:Y:S02]  /*19f0*/  ISETP.GE.U32.AND P0, PT, R7, 0x2, PT ;  /* 0x000000020700780c */ /* 0x000fe40003f06070 */
[----:B------:R-:W-:-:S11]  /*1a00*/  ISETP.NE.AND P1, PT, R6, RZ, PT ;  /* 0x000000ff0600720c */ /* 0x000fd60003f25270 */
[----:B------:R-:W-:Y:S05]  /*1a10*/  @!P0 BRA `(.L_x_54) ;  /* 0x00000000002c8947 */ /* 0x000fea0003800000 */
.L_x_55:
        /* <DEDUP_REMOVED lines=11> */
.L_x_54:
        /* <DEDUP_REMOVED lines=8> */
        .weak           $__internal_1_$__cuda_sm3x_div_rn_noftz_f32_slowpath
        .type           $__internal_1_$__cuda_sm3x_div_rn_noftz_f32_slowpath,@function
        .size           $__internal_1_$__cuda_sm3x_div_rn_noftz_f32_slowpath,(.L_x_111 - $__internal_1_$__cuda_sm3x_div_rn_noftz_f32_slowpath)
$__internal_1_$__cuda_sm3x_div_rn_noftz_f32_slowpath:
        /* <DEDUP_REMOVED lines=29> */
[----:B------:R-:W-:Y:S02]  /*1d20*/  @P0 IMAD.MOV.U32 R9, RZ, RZ, RZ ;  /* 0x000000ffff090224 */ /* 0x000fe400078e00ff */
[----:B------:R-:W-:Y:S01]  /*1d30*/  @!P0 FFMA R0, R0, 1.84467440737095516160e+19, RZ ;  /* 0x5f80000000008823 */ /* 0x000fe200000000ff */
[----:B------:R-:W-:Y:S02]  /*1d40*/  @!P0 IMAD.MOV.U32 R9, RZ, RZ, -0x40 ;  /* 0xffffffc0ff098424 */ /* 0x000fe400078e00ff */
[----:B------:R-:W-:Y:S02]  /*1d50*/  @!P1 FFMA R3, R3, 1.84467440737095516160e+19, RZ ;  /* 0x5f80000003039823 */ /* 0x000fe400000000ff */
[----:B------:R-:W-:-:S07]  /*1d60*/  @!P1 VIADD R9, R9, 0x40 ;  /* 0x0000004009099836 */ /* 0x000fce0000000000 */
.L_x_57:
[----:B------:R-:W-:Y:S01]  /*1d70*/  LEA R12, R11, 0xc0800000, 0x17 ;  /* 0xc08000000b0c7811 */ /* 0x000fe200078eb8ff */
[----:B------:R-:W-:Y:S04]  /*1d80*/  BSSY.RECONVERGENT B3, `(.L_x_62) ;  /* 0x0000036000037945 */ /* 0x000fe80003800200 */
[----:B------:R-:W-:Y:S02]  /*1d90*/  IMAD.IADD R12, R3, 0x1, -R12 ;  /* 0x00000001030c7824 */ /* 0x000fe400078e0a0c */
[----:B------:R-:W-:Y:S02]  /*1da0*/  VIADD R3, R14, 0xffffff81 ;  /* 0xffffff810e037836 */ /* 0x000fe40000000000 */
[----:B------:R0:W1:Y:S01]  /*1db0*/  MUFU.RCP R13, R12 ;  /* 0x0000000c000d7308 */ /* 0x0000620000001000 */
[----:B------:R-:W-:Y:S01]  /*1dc0*/  FADD.FTZ R15, -R12, -RZ ;  /* 0x800000ff0c0f7221 */ /* 0x000fe20000010100 */
[C---:B------:R-:W-:Y:S01]  /*1dd0*/  IMAD R0, R3.reuse, -0x800000, R0 ;  /* 0xff80000003007824 */ /* 0x040fe200078e0200 */
[----:B0-----:R-:W-:-:S05]  /*1de0*/  IADD3 R12, PT, PT, R3, 0x7f, -R11 ;  /* 0x0000007f030c7810 */ /* 0x001fca0007ffe80b */
[----:B------:R-:W-:Y:S02]  /*1df0*/  IMAD.IADD R12, R12, 0x1, R9 ;  /* 0x000000010c0c7824 */ /* 0x000fe400078e0209 */
[----:B-1----:R-:W-:-:S04]  /*1e00*/  FFMA R14, R13, R15, 1 ;  /* 0x3f8000000d0e7423 */ /* 0x002fc8000000000f */
        /* <DEDUP_REMOVED lines=8> */
[----:B------:R-:W-:-:S04]  /*1e90*/  IMAD.IADD R11, R3, 0x1, R12 ;  /* 0x00000001030b7824 */ /* 0x000fc800078e020c */
[----:B------:R-:W-:-:S05]  /*1ea0*/  VIADD R3, R11, 0xffffffff ;  /* 0xffffffff0b037836 */ /* 0x000fca0000000000 */
        /* <DEDUP_REMOVED lines=10> */
[CCC-:B------:R-:W-:Y:S01]  /*1f50*/  FFMA.RM R12, R18.reuse, R14.reuse, R13.reuse ;  /* 0x0000000e120c7223 */ /* 0x1c0fe2000000400d */
[C---:B------:R-:W-:Y:S02]  /*1f60*/  ISETP.NE.AND P2, PT, R11.reuse, RZ, PT ;  /* 0x000000ff0b00720c */ /* 0x040fe40003f45270 */
[----:B------:R-:W-:Y:S02]  /*1f70*/  ISETP.NE.AND P1, PT, R11, RZ, PT ;  /* 0x000000ff0b00720c */ /* 0x000fe40003f25270 */
[----:B------:R-:W-:Y:S01]  /*1f80*/  LOP3.LUT R9, R3, 0x7fffff, RZ, 0xc0, !PT ;  /* 0x007fffff03097812 */ /* 0x000fe200078ec0ff */
[----:B------:R-:W-:Y:S01]  /*1f90*/  FFMA.RP R3, R18, R14, R13 ;  /* 0x0000000e12037223 */ /* 0x000fe2000000800d */
[----:B------:R-:W-:Y:S02]  /*1fa0*/  VIADD R14, R11, 0x20 ;  /* 0x000000200b0e7836 */ /* 0x000fe40000000000 */
[----:B------:R-:W-:Y:S01]  /*1fb0*/  LOP3.LUT R9, R9, 0x800000, RZ, 0xfc, !PT ;  /* 0x0080000009097812 */ /* 0x000fe200078efcff */
[----:B------:R-:W-:Y:S01]  /*1fc0*/  IMAD.MOV R11, RZ, RZ, -R11 ;  /* 0x000000ffff0b7224 */ /* 0x000fe200078e0a0b */
[----:B------:R-:W-:-:S02]  /*1fd0*/  FSETP.NEU.FTZ.AND P0, PT, R3, R12, PT ;  /* 0x0000000c0300720b */ /* 0x000fc40003f1d000 */
[----:B------:R-:W-:Y:S02]  /*1fe0*/  SHF.L.U32 R14, R9, R14, RZ ;  /* 0x0000000e090e7219 */ /* 0x000fe400000006ff */
[----:B------:R-:W-:Y:S02]  /*1ff0*/  SEL R12, R11, RZ, P2 ;  /* 0x000000ff0b0c7207 */ /* 0x000fe40001000000 */
[----:B------:R-:W-:Y:S02]  /*2000*/  ISETP.NE.AND P1, PT, R14, RZ, P1 ;  /* 0x000000ff0e00720c */ /* 0x000fe40000f25270 */
[----:B------:R-:W-:Y:S02]  /*2010*/  SHF.R.U32.HI R12, RZ, R12, R9 ;  /* 0x0000000cff0c7219 */ /* 0x000fe40000011609 */
[----:B------:R-:W-:Y:S02]  /*2020*/  PLOP3.LUT P0, PT, P0, P1, PT, 0xf8, 0x8f ;  /* 0x00000000008f781c */ /* 0x000fe40000703f70 */
[----:B------:R-:W-:-:S02]  /*2030*/  SHF.R.U32.HI R14, RZ, 0x1, R12 ;  /* 0x00000001ff0e7819 */ /* 0x000fc4000001160c */
[----:B------:R-:W-:-:S04]  /*2040*/  SEL R3, RZ, 0x1, !P0 ;  /* 0x00000001ff037807 */ /* 0x000fc80004000000 */
[----:B------:R-:W-:-:S04]  /*2050*/  LOP3.LUT R3, R3, 0x1, R14, 0xf8, !PT ;  /* 0x0000000103037812 */ /* 0x000fc800078ef80e */
[----:B------:R-:W-:-:S05]  /*2060*/  LOP3.LUT R3, R3, R12, RZ, 0xc0, !PT ;  /* 0x0000000c03037212 */ /* 0x000fca00078ec0ff */
[----:B------:R-:W-:-:S05]  /*2070*/  IMAD.IADD R3, R14, 0x1, R3 ;  /* 0x000000010e037824 */ /* 0x000fca00078e0203 */
[----:B------:R-:W-:Y:S01]  /*2080*/  LOP3.LUT R0, R3, R0, RZ, 0xfc, !PT ;  /* 0x0000000003007212 */ /* 0x000fe200078efcff */
[----:B------:R-:W-:Y:S06]  /*2090*/  BRA `(.L_x_65) ;  /* 0x0000000000107947 */ /* 0x000fec0003800000 */
.L_x_64:
[----:B------:R-:W-:-:S04]  /*20a0*/  LOP3.LUT R0, R0, 0x80000000, RZ, 0xc0, !PT ;  /* 0x8000000000007812 */ /* 0x000fc800078ec0ff */
[----:B------:R-:W-:Y:S01]  /*20b0*/  LOP3.LUT R0, R0, 0x7f800000, RZ, 0xfc, !PT ;  /* 0x7f80000000007812 */ /* 0x000fe200078efcff */
[----:B------:R-:W-:Y:S06]  /*20c0*/  BRA `(.L_x_65) ;  /* 0x0000000000047947 */ /* 0x000fec0003800000 */
.L_x_63:
[----:B------:R-:W-:-:S07]  /*20d0*/  IMAD R0, R12, 0x800000, R0 ;  /* 0x008000000c007824 */ /* 0x000fce00078e0200 */
.L_x_65:
[----:B------:R-:W-:Y:S05]  /*20e0*/  BSYNC.RECONVERGENT B3 ;  /* 0x0000000000037941 */ /* 0x000fea0003800200 */
.L_x_62:
[----:B------:R-:W-:Y:S05]  /*20f0*/  BRA `(.L_x_66) ;  /* 0x0000000000207947 */ /* 0x000fea0003800000 */
.L_x_61:
[----:B------:R-:W-:-:S04]  /*2100*/  LOP3.LUT R0, R3, 0x80000000, R0, 0x48, !PT ;  /* 0x8000000003007812 */ /* 0x000fc800078e4800 */
[----:B------:R-:W-:Y:S01]  /*2110*/  LOP3.LUT R0, R0, 0x7f800000, RZ, 0xfc, !PT ;  /* 0x7f80000000007812 */ /* 0x000fe200078efcff */
[----:B------:R-:W-:Y:S06]  /*2120*/  BRA `(.L_x_66) ;  /* 0x0000000000147947 */ /* 0x000fec0003800000 */
.L_x_60:
[----:B------:R-:W-:Y:S01]  /*2130*/  LOP3.LUT R0, R3, 0x80000000, R0, 0x48, !PT ;  /* 0x8000000003007812 */ /* 0x000fe200078e4800 */
[----:B------:R-:W-:Y:S06]  /*2140*/  BRA `(.L_x_66) ;  /* 0x00000000000c7947 */ /* 0x000fec0003800000 */
.L_x_59:
[----:B------:R-:W0:Y:S01]  /*2150*/  MUFU.RSQ R0, -QNAN ;  /* 0xffc0000000007908 */ /* 0x000e220000001400 */
[----:B------:R-:W-:Y:S05]  /*2160*/  BRA `(.L_x_66) ;  /* 0x0000000000047947 */ /* 0x000fea0003800000 */
.L_x_58:
[----:B------:R-:W-:-:S07]  /*2170*/  FADD.FTZ R0, R0, R3 ;  /* 0x0000000300007221 */ /* 0x000fce0000010000 */
.L_x_66:
[----:B------:R-:W-:Y:S05]  /*2180*/  BSYNC.RECONVERGENT B2 ;  /* 0x0000000000027941 */ /* 0x000fea0003800200 */
.L_x_56:
[----:B------:R-:W-:-:S04]  /*2190*/  IMAD.MOV.U32 R3, RZ, RZ, 0x0 ;  /* 0x00000000ff037424 */ /* 0x000fc800078e00ff */
[----:B0-----:R-:W-:Y:S05]  /*21a0*/  RET.REL.NODEC R2 `(_Z15kernel_stepwisePfS_) ;  /* 0xffffffdc02947950 */ /* 0x001fea0003c3ffff */
.L_x_67:
        /* <DEDUP_REMOVED lines=13> */
.L_x_111:


//--------------------- .text._Z14kernel_textureyPf --------------------------
	.section	.text._Z14kernel_textureyPf,"ax",@progbits
	.align	128
        .global         _Z14kernel_textureyPf
        .type           _Z14kernel_textureyPf,@function
        .size           _Z14kernel_textureyPf,(.L_x_112 - _Z14kernel_textureyPf)
        .other          _Z14kernel_textureyPf,@"STO_CUDA_ENTRY STV_DEFAULT"
_Z14kernel_textureyPf:
.text._Z14kernel_textureyPf:
[----:B------:R-:W-:Y:S01]  /*0000*/  LDC R1, c[0x0][0x37c] ;  /* 0x0000df00ff017b82 */ /* 0x000fe20000000800 */
[----:B------:R-:W0:Y:S07]  /*0010*/  S2R R3, SR_TID.X ;  /* 0x0000000000037919 */ /* 0x000e2e0000002100 */
[----:B------:R-:W1:Y:S01]  /*0020*/  S2UR UR5, SR_CgaCtaId ;  /* 0x00000000000579c3 */ /* 0x000e620000008800 */
[----:B------:R-:W-:Y:S01]  /*0030*/  UMOV UR4, 0x400 ;  /* 0x0000040000047882 */ /* 0x000fe20000000000 */
[----:B------:R-:W-:Y:S01]  /*0040*/  BSSY.RECONVERGENT B0, `(.L_x_68) ;  /* 0x0000232000007945 */ /* 0x000fe20003800200 */
[----:B------:R-:W2:Y:S05]  /*0050*/  S2R R0, SR_TID.Y ;  /* 0x0000000000007919 */ /* 0x000eaa0000002200 */
[----:B------:R-:W3:Y:S08]  /*0060*/  LDC R8, c[0x0][0x360] ;  /* 0x0000d800ff087b82 */ /* 0x000ef00000000800 */
[----:B------:R-:W2:Y:S08]  /*0070*/  S2UR UR6, SR_CTAID.Y ;  /* 0x00000000000679c3 */ /* 0x000eb00000002600 */
[----:B------:R-:W2:Y:S01]  /*0080*/  LDC R9, c[0x0][0x364] ;  /* 0x0000d900ff097b82 */ /* 0x000ea20000000800 */
[----:B-1----:R-:W-:-:S06]  /*0090*/  ULEA UR4, UR5, UR4, 0x18 ;  /* 0x0000000405047291 */ /* 0x002fcc000f8ec0ff */
[----:B0-----:R-:W-:Y:S01]  /*00a0*/  LEA R7, R3, UR4, 0x2 ;  /* 0x0000000403077c11 */ /* 0x001fe2000f8e10ff */
[----:B------:R-:W3:Y:S04]  /*00b0*/  S2UR UR8, SR_CTAID.X ;  /* 0x00000000000879c3 */ /* 0x000ee80000002500 */
[----:B------:R0:W-:Y:S01]  /*00c0*/  STS [R7], RZ ;  /* 0x000000ff07007388 */ /* 0x0001e20000000800 */
[----:B--2---:R-:W-:Y:S01]  /*00d0*/  IMAD R9, R9, UR6, R0 ;  /* 0x0000000609097c24 */ /* 0x004fe2000f8e0200 */
[----:B------:R-:W1:Y:S04]  /*00e0*/  LDCU.64 UR6, c[0x0][0x358] ;  /* 0x00006b00ff0677ac */ /* 0x000e680008000a00 */
[----:B------:R-:W-:Y:S01]  /*00f0*/  ISETP.GT.U32.AND P0, PT, R9, 0xff, PT ;  /* 0x000000ff0900780c */ /* 0x000fe20003f04070 */
[----:B---3--:R-:W-:-:S05]  /*0100*/  IMAD R0, R8, UR8, R3 ;  /* 0x0000000808007c24 */ /* 0x008fca000f8e0203 */
[----:B------:R-:W-:-:S13]  /*0110*/  ISETP.GT.OR P0, PT, R0, 0x7f, P0 ;  /* 0x0000007f0000780c */ /* 0x000fda0000704670 */
[----:B01----:R-:W-:Y:S05]  /*0120*/  @P0 BRA `(.L_x_69) ;  /* 0x00000020008c0947 */ /* 0x003fea0003800000 */
[----:B------:R-:W0:Y:S01]  /*0130*/  I2F.F64 R2, R0 ;  /* 0x0000000000027312 */ /* 0x000e220000201c00 */
[----:B------:R-:W-:Y:S01]  /*0140*/  UMOV UR4, 0x54442d18 ;  /* 0x54442d1800047882 */ /* 0x000fe20000000000 */
[----:B------:R-:W-:Y:S01]  /*0150*/  UMOV UR5, 0x3f9921fb ;  /* 0x3f9921fb00057882 */ /* 0x000fe20000000000 */
[----:B------:R-:W-:Y:S05]  /*0160*/  BSSY.RECONVERGENT B1, `(.L_x_70) ;  /* 0x0000071000017945 */ /* 0x000fea0003800200 */
[----:B------:R-:W1:Y:S01]  /*0170*/  I2F.F64.U32 R4, R9 ;  /* 0x0000000900047312 */ /* 0x000e620000201800 */
[----:B0-----:R-:W-:-:S07]  /*0180*/  DMUL R2, R2, UR4 ;  /* 0x0000000402027c28 */ /* 0x001fce0008000000 */
[----:B------:R-:W0:Y:S01]  /*0190*/  F2F.F32.F64 R6, R2 ;  /* 0x0000000200067310 */ /* 0x000e220000301000 */
[----:B-1----:R-:W-:-:S07]  /*01a0*/  DMUL R10, R4, UR4 ;  /* 0x00000004040a7c28 */ /* 0x002fce0008000000 */
[----:B------:R1:W2:Y:S01]  /*01b0*/  F2F.F32.F64 R5, R10 ;  /* 0x0000000a00057310 */ /* 0x0002a20000301000 */
[C---:B0-----:R-:W-:Y:S01]  /*01c0*/  FMUL R19, R6.reuse, 0.63661974668502807617 ;  /* 0x3f22f98306137820 */ /* 0x041fe20000400000 */
[----:B------:R-:W-:-:S04]  /*01d0*/  FSETP.GE.AND P0, PT, |R6|, 105615, PT ;  /* 0x47ce47800600780b */ /* 0x000fc80003f06200 */
[----:B------:R-:W-:Y:S02]  /*01e0*/  P2R R18, PR, RZ, 0x1 ;  /* 0x00000001ff127803 */ /* 0x000fe40000000000 */
[----:B------:R-:W0:Y:S02]  /*01f0*/  F2I.NTZ R19, R19 ;  /* 0x0000001300137305 */ /* 0x000e240000203100 */
[----:B0-----:R-:W-:Y:S01]  /*0200*/  I2FP.F32.S32 R13, R19 ;  /* 0x00000013000d7245 */ /* 0x001fe20000201400 */
[----:B------:R-:W-:-:S04]  /*0210*/  IMAD.MOV.U32 R3, RZ, RZ, R19 ;  /* 0x000000ffff037224 */ /* 0x000fc800078e0013 */
[----:B------:R-:W-:-:S04]  /*0220*/  FFMA R4, R13, -1.5707962512969970703, R6 ;  /* 0xbfc90fda0d047823 */ /* 0x000fc80000000006 */
[----:B------:R-:W-:-:S04]  /*0230*/  FFMA R4, R13, -7.5497894158615963534e-08, R4 ;  /* 0xb3a221680d047823 */ /* 0x000fc80000000004 */
[----:B------:R-:W-:-:S04]  /*0240*/  FFMA R4, R13, -5.3903029534742383927e-15, R4 ;  /* 0xa7c234c50d047823 */ /* 0x000fc80000000004 */
        /* <DEDUP_REMOVED lines=9> */
[----:B------:R-:W-:Y:S01]  /*02e0*/  IMAD.MOV.U32 R20, RZ, RZ, RZ ;  /* 0x000000ffff147224 */ /* 0x000fe200078e00ff */
[----:B------:R-:W-:Y:S01]  /*02f0*/  LOP3.LUT R0, R0, 0x80000000, RZ, 0xfc, !PT ;  /* 0x8000000000007812 */ /* 0x000fe200078efcff */
[----:B------:R-:W-:Y:S01]  /*0300*/  UMOV UR5, URZ ;  /* 0x000000ff00057c82 */ /* 0x000fe20008000000 */
[----:B------:R-:W-:-:S05]  /*0310*/  UMOV UR4, URZ ;  /* 0x000000ff00047c82 */ /* 0x000fca0008000000 */
.L_x_72:
[----:B0-----:R-:W-:Y:S02]  /*0320*/  IMAD.U32 R11, RZ, RZ, UR9 ;  /* 0x00000009ff0b7e24 */ /* 0x001fe4000f8e00ff */
[----:B------:R-:W-:-:S05]  /*0330*/  IMAD.U32 R10, RZ, RZ, UR8 ;  /* 0x00000008ff0a7e24 */ /* 0x000fca000f8e00ff */
[----:B------:R-:W2:Y:S01]  /*0340*/  LDG.E.CONSTANT R11, desc[UR6][R10.64] ;  /* 0x000000060a0b7981 */ /* 0x000ea2000c1e9900 */
[----:B------:R-:W-:Y:S01]  /*0350*/  UIADD3 UR4, UPT, UPT, UR4, 0x1, URZ ;  /* 0x0000000104047890 */ /* 0x000fe2000fffe0ff */
[C---:B------:R-:W-:Y:S01]  /*0360*/  ISETP.EQ.AND P0, PT, R20.reuse, RZ, PT ;  /* 0x000000ff1400720c */ /* 0x040fe20003f02270 */
[----:B------:R-:W-:Y:S01]  /*0370*/  UIADD3 UR8, UP1, UPT, UR8, 0x4, URZ ;  /* 0x0000000408087890 */ /* 0x000fe2000ff3e0ff */
[C---:B------:R-:W-:Y:S01]  /*0380*/  ISETP.EQ.AND P1, PT, R20.reuse, 0x4, PT ;  /* 0x000000041400780c */ /* 0x040fe20003f22270 */
[----:B------:R-:W-:Y:S01]  /*0390*/  UISETP.NE.AND UP0, UPT, UR4, 0x6, UPT ;  /* 0x000000060400788c */ /* 0x000fe2000bf05270 */
[C---:B------:R-:W-:Y:S01]  /*03a0*/  ISETP.EQ.AND P3, PT, R20.reuse, 0xc, PT ;  /* 0x0000000c1400780c */ /* 0x040fe20003f62270 */
[----:B------:R-:W-:Y:S01]  /*03b0*/  UIADD3.X UR9, UPT, UPT, URZ, UR9, URZ, UP1, !UPT ;  /* 0x00000009ff097290 */ /* 0x000fe20008ffe4ff */
[C---:B------:R-:W-:Y:S02]  /*03c0*/  ISETP.EQ.AND P4, PT, R20.reuse, 0x10, PT ;  /* 0x000000101400780c */ /* 0x040fe40003f82270 */
[----:B------:R-:W-:Y:S01]  /*03d0*/  ISETP.EQ.AND P5, PT, R20, 0x14, PT ;  /* 0x000000141400780c */ /* 0x000fe20003fa2270 */
[----:B--2---:R-:W-:-:S03]  /*03e0*/  IMAD.WIDE.U32 R12, R11, R0, RZ ;  /* 0x000000000b0c7225 */ /* 0x004fc600078e00ff */
[----:B------:R-:W-:-:S04]  /*03f0*/  IADD3 R12, P2, PT, R12, R19, RZ ;  /* 0x000000130c0c7210 */ /* 0x000fc80007f5e0ff */
[----:B------:R-:W-:Y:S01]  /*0400*/  IADD3.X R19, PT, PT, R13, UR5, RZ, P2, !PT ;  /* 0x000000050d137c10 */ /* 0x000fe200097fe4ff */
[--C-:B------:R-:W-:Y:S01]  /*0410*/  @P0 IMAD.MOV.U32 R2, RZ, RZ, R12.reuse ;  /* 0x000000ffff020224 */ /* 0x100fe200078e000c */
[C---:B------:R-:W-:Y:S01]  /*0420*/  ISETP.EQ.AND P2, PT, R20.reuse, 0x8, PT ;  /* 0x000000081400780c */ /* 0x040fe20003f42270 */
[--C-:B------:R-:W-:Y:S01]  /*0430*/  @P3 IMAD.MOV.U32 R15, RZ, RZ, R12.reuse ;  /* 0x000000ffff0f3224 */ /* 0x100fe200078e000c */
[----:B------:R-:W-:Y:S01]  /*0440*/  @P1 MOV R17, R12 ;  /* 0x0000000c00111202 */ /* 0x000fe20000000f00 */
[--C-:B------:R-:W-:Y:S02]  /*0450*/  @P4 IMAD.MOV.U32 R14, RZ, RZ, R12.reuse ;  /* 0x000000ffff0e4224 */ /* 0x100fe400078e000c */
[----:B------:R-:W-:Y:S02]  /*0460*/  @P5 IMAD.MOV.U32 R9, RZ, RZ, R12 ;  /* 0x000000ffff095224 */ /* 0x000fe400078e000c */
[----:B------:R-:W-:-:S06]  /*0470*/  VIADD R20, R20, 0x4 ;  /* 0x0000000414147836 */ /* 0x000fcc0000000000 */
[----:B------:R-:W-:Y:S01]  /*0480*/  @P2 IMAD.MOV.U32 R16, RZ, RZ, R12 ;  /* 0x000000ffff102224 */ /* 0x000fe200078e000c */
[----:B------:R-:W-:Y:S06]  /*0490*/  BRA.U UP0, `(.L_x_72) ;  /* 0xfffffffd00a07547 */ /* 0x000fec000b83ffff */
[----:B------:R-:W-:Y:S01]  /*04a0*/  SHF.R.U32.HI R10, RZ, 0x17, R6 ;  /* 0x00000017ff0a7819 */ /* 0x000fe20000011606 */
[----:B------:R-:W-:Y:S03]  /*04b0*/  BSSY.RECONVERGENT B2, `(.L_x_73) ;  /* 0x0000029000027945 */ /* 0x000fe60003800200 */
[C---:B------:R-:W-:Y:S02]  /*04c0*/  LOP3.LUT R0, R10.reuse, 0xe0, RZ, 0xc0, !PT ;  /* 0x000000e00a007812 */ /* 0x040fe400078ec0ff */
[----:B------:R-:W-:-:S03]  /*04d0*/  LOP3.LUT P6, RZ, R10, 0x1f, RZ, 0xc0, !PT ;  /* 0x0000001f0aff7812 */ /* 0x000fc600078cc0ff */
[----:B------:R-:W-:-:S05]  /*04e0*/  VIADD R0, R0, 0xffffff80 ;  /* 0xffffff8000007836 */ /* 0x000fca0000000000 */
[----:B------:R-:W-:-:S05]  /*04f0*/  SHF.R.U32.HI R0, RZ, 0x5, R0 ;  /* 0x00000005ff007819 */ /* 0x000fca0000011600 */
[----:B------:R-:W-:-:S05]  /*0500*/  IMAD.U32 R20, R0, -0x4, RZ ;  /* 0xfffffffc00147824 */ /* 0x000fca00078e00ff */
[C---:B------:R-:W-:Y:S02]  /*0510*/  ISETP.EQ.AND P3, PT, R20.reuse, -0x18, PT ;  /* 0xffffffe81400780c */ /* 0x040fe40003f62270 */
[C---:B------:R-:W-:Y:S02]  /*0520*/  ISETP.EQ.AND P4, PT, R20.reuse, -0x14, PT ;  /* 0xffffffec1400780c */ /* 0x040fe40003f82270 */
[C---:B------:R-:W-:Y:S02]  /*0530*/  ISETP.EQ.AND P0, PT, R20.reuse, -0x10, PT ;  /* 0xfffffff01400780c */ /* 0x040fe40003f02270 */
[C---:B------:R-:W-:Y:S02]  /*0540*/  ISETP.EQ.AND P1, PT, R20.reuse, -0xc, PT ;  /* 0xfffffff41400780c */ /* 0x040fe40003f22270 */
[C---:B------:R-:W-:Y:S02]  /*0550*/  ISETP.EQ.AND P2, PT, R20.reuse, -0x8, PT ;  /* 0xfffffff81400780c */ /* 0x040fe40003f42270 */
[----:B------:R-:W-:-:S03]  /*0560*/  ISETP.EQ.AND P5, PT, R20, 0x4, PT ;  /* 0x000000041400780c */ /* 0x000fc60003fa2270 */
[----:B------:R-:W-:Y:S01]  /*0570*/  @P3 IMAD.MOV.U32 R0, RZ, RZ, R2 ;  /* 0x000000ffff003224 */ /* 0x000fe200078e0002 */
[C---:B------:R-:W-:Y:S01]  /*0580*/  ISETP.EQ.AND P3, PT, R20.reuse, -0x4, PT ;  /* 0xfffffffc1400780c */ /* 0x040fe20003f62270 */
[--C-:B------:R-:W-:Y:S01]  /*0590*/  @P4 IMAD.MOV.U32 R0, RZ, RZ, R17.reuse ;  /* 0x000000ffff004224 */ /* 0x100fe200078e0011 */
[----:B------:R-:W-:Y:S01]  /*05a0*/  @P4 MOV R11, R2 ;  /* 0x00000002000b4202 */ /* 0x000fe20000000f00 */
[----:B------:R-:W-:Y:S01]  /*05b0*/  @P0 IMAD.MOV.U32 R11, RZ, RZ, R17 ;  /* 0x000000ffff0b0224 */ /* 0x000fe200078e0011 */
[----:B------:R-:W-:Y:S01]  /*05c0*/  ISETP.EQ.AND P4, PT, R20, RZ, PT ;  /* 0x000000ff1400720c */ /* 0x000fe20003f82270 */
[--C-:B------:R-:W-:Y:S02]  /*05d0*/  @P1 IMAD.MOV.U32 R11, RZ, RZ, R16.reuse ;  /* 0x000000ffff0b1224 */ /* 0x100fe400078e0010 */
[----:B------:R-:W-:Y:S02]  /*05e0*/  @P2 IMAD.MOV.U32 R11, RZ, RZ, R15 ;  /* 0x000000ffff0b2224 */ /* 0x000fe400078e000f */
[----:B------:R-:W-:-:S02]  /*05f0*/  @P0 IMAD.MOV.U32 R0, RZ, RZ, R16 ;  /* 0x000000ffff000224 */ /* 0x000fc400078e0010 */
[----:B------:R-:W-:Y:S02]  /*0600*/  @P1 IMAD.MOV.U32 R0, RZ, RZ, R15 ;  /* 0x000000ffff001224 */ /* 0x000fe400078e000f */
[--C-:B------:R-:W-:Y:S02]  /*0610*/  @P3 IMAD.MOV.U32 R11, RZ, RZ, R14.reuse ;  /* 0x000000ffff0b3224 */ /* 0x100fe400078e000e */
[----:B------:R-:W-:Y:S01]  /*0620*/  @P2 IMAD.MOV.U32 R0, RZ, RZ, R14 ;  /* 0x000000ffff002224 */ /* 0x000fe200078e000e */
[----:B------:R-:W-:Y:S01]  /*0630*/  @P3 MOV R0, R9 ;  /* 0x0000000900003202 */ /* 0x000fe20000000f00 */
[----:B------:R-:W-:Y:S02]  /*0640*/  @P4 IMAD.MOV.U32 R11, RZ, RZ, R9 ;  /* 0x000000ffff0b4224 */ /* 0x000fe400078e0009 */
[--C-:B------:R-:W-:Y:S02]  /*0650*/  @P5 IMAD.MOV.U32 R11, RZ, RZ, R19.reuse ;  /* 0x000000ffff0b5224 */ /* 0x100fe400078e0013 */
[----:B------:R-:W-:-:S02]  /*0660*/  @P4 IMAD.MOV.U32 R0, RZ, RZ, R19 ;  /* 0x000000ffff004224 */ /* 0x000fc400078e0013 */
[----:B------:R-:W-:Y:S01]  /*0670*/  IMAD.MOV.U32 R12, RZ, RZ, R11 ;  /* 0x000000ffff0c7224 */ /* 0x000fe200078e000b */
[----:B------:R-:W-:Y:S06]  /*0680*/  @!P6 BRA `(.L_x_74) ;  /* 0x00000000002ce947 */ /* 0x000fec0003800000 */
[----:B------:R-:W-:Y:S01]  /*0690*/  @P0 IMAD.MOV.U32 R13, RZ, RZ, R2 ;  /* 0x000000ffff0d0224 */ /* 0x000fe200078e0002 */
[----:B------:R-:W-:Y:S01]  /*06a0*/  ISETP.EQ.AND P0, PT, R20, 0x8, PT ;  /* 0x000000081400780c */ /* 0x000fe20003f02270 */
[----:B------:R-:W-:Y:S01]  /*06b0*/  @P1 IMAD.MOV.U32 R13, RZ, RZ, R17 ;  /* 0x000000ffff0d1224 */ /* 0x000fe200078e0011 */
[----:B------:R-:W-:Y:S01]  /*06c0*/  LOP3.LUT R11, R10, 0x1f, RZ, 0xc0, !PT ;  /* 0x0000001f0a0b7812 */ /* 0x000fe200078ec0ff */
[----:B------:R-:W-:Y:S02]  /*06d0*/  @P2 IMAD.MOV.U32 R13, RZ, RZ, R16 ;  /* 0x000000ffff0d2224 */ /* 0x000fe400078e0010 */
[----:B------:R-:W-:Y:S01]  /*06e0*/  @P3 IMAD.MOV.U32 R13, RZ, RZ, R15 ;  /* 0x000000ffff0d3224 */ /* 0x000fe200078e000f */
[----:B------:R-:W-:Y:S01]  /*06f0*/  @P4 MOV R13, R14 ;  /* 0x0000000e000d4202 */ /* 0x000fe20000000f00 */
[----:B------:R-:W-:Y:S01]  /*0700*/  @P5 IMAD.MOV.U32 R13, RZ, RZ, R9 ;  /* 0x000000ffff0d5224 */ /* 0x000fe200078e0009 */
[----:B------:R-:W-:-:S05]  /*0710*/  SHF.L.W.U32.HI R0, R12, R11, R0 ;  /* 0x0000000b0c007219 */ /* 0x000fca0000010e00 */
[----:B------:R-:W-:-:S05]  /*0720*/  @P0 IMAD.MOV.U32 R13, RZ, RZ, R19 ;  /* 0x000000ffff0d0224 */ /* 0x000fca00078e0013 */
[----:B------:R-:W-:-:S07]  /*0730*/  SHF.L.W.U32.HI R12, R13, R11, R12 ;  /* 0x0000000b0d0c7219 */ /* 0x000fce0000010e0c */
.L_x_74:
[----:B------:R-:W-:Y:S05]  /*0740*/  BSYNC.RECONVERGENT B2 ;  /* 0x0000000000027941 */ /* 0x000fea0003800200 */
.L_x_73:
[C---:B------:R-:W-:Y:S01]  /*0750*/  SHF.L.W.U32.HI R19, R12.reuse, 0x2, R0 ;  /* 0x000000020c137819 */ /* 0x040fe20000010e00 */
[----:B------:R-:W-:Y:S01]  /*0760*/  IMAD.SHL.U32 R10, R12, 0x4, RZ ;  /* 0x000000040c0a7824 */ /* 0x000fe200078e00ff */
[----:B------:R-:W-:Y:S01]  /*0770*/  UMOV UR4, 0x54442d19 ;  /* 0x54442d1900047882 */ /* 0x000fe20000000000 */
[----:B------:R-:W-:Y:S01]  /*0780*/  UMOV UR5, 0x3bf921fb ;  /* 0x3bf921fb00057882 */ /* 0x000fe20000000000 */
[----:B------:R-:W-:Y:S02]  /*0790*/  SHF.R.S32.HI R11, RZ, 0x1f, R19 ;  /* 0x0000001fff0b7819 */ /* 0x000fe40000011413 */
[----:B------:R-:W-:Y:S02]  /*07a0*/  ISETP.GE.AND P0, PT, R6, RZ, PT ;  /* 0x000000ff0600720c */ /* 0x000fe40003f06270 */
[C---:B------:R-:W-:Y:S02]  /*07b0*/  LOP3.LUT R10, R11.reuse, R10, RZ, 0x3c, !PT ;  /* 0x0000000a0b0a7212 */ /* 0x040fe400078e3cff */
[----:B------:R-:W-:-:S02]  /*07c0*/  LOP3.LUT R11, R11, R19, RZ, 0x3c, !PT ;  /* 0x000000130b0b7212 */ /* 0x000fc400078e3cff */
[----:B------:R-:W-:Y:S02]  /*07d0*/  SHF.R.U32.HI R0, RZ, 0x1e, R0 ;  /* 0x0000001eff007819 */ /* 0x000fe40000011600 */
[C---:B------:R-:W-:Y:S02]  /*07e0*/  LOP3.LUT R20, R19.reuse, R6, RZ, 0x3c, !PT ;  /* 0x0000000613147212 */ /* 0x040fe400078e3cff */
[----:B------:R-:W0:Y:S01]  /*07f0*/  I2F.F64.S64 R10, R10 ;  /* 0x0000000a000a7312 */ /* 0x000e220000301c00 */
[----:B------:R-:W-:Y:S02]  /*0800*/  LEA.HI R19, R19, R0, RZ, 0x1 ;  /* 0x0000000013137211 */ /* 0x000fe400078f08ff */
[----:B------:R-:W-:-:S03]  /*0810*/  ISETP.GE.AND P1, PT, R20, RZ, PT ;  /* 0x000000ff1400720c */ /* 0x000fc60003f26270 */
[----:B------:R-:W-:-:S04]  /*0820*/  IMAD.MOV R0, RZ, RZ, -R19 ;  /* 0x000000ffff007224 */ /* 0x000fc800078e0a13 */
[----:B------:R-:W-:Y:S01]  /*0830*/  @!P0 IMAD.MOV.U32 R19, RZ, RZ, R0 ;  /* 0x000000ffff138224 */ /* 0x000fe200078e0000 */
[----:B0-----:R-:W-:-:S10]  /*0840*/  DMUL R12, R10, UR4 ;  /* 0x000000040a0c7c28 */ /* 0x001fd40008000000 */
[----:B------:R-:W0:Y:S02]  /*0850*/  F2F.F32.F64 R12, R12 ;  /* 0x0000000c000c7310 */ /* 0x000e240000301000 */
[----:B0-----:R-:W-:-:S07]  /*0860*/  FSEL R0, -R12, R12, !P1 ;  /* 0x0000000c0c007208 */ /* 0x001fce0004800100 */
.L_x_71:
[----:B------:R-:W-:Y:S05]  /*0870*/  BSYNC.RECONVERGENT B1 ;  /* 0x0000000000017941 */ /* 0x000fea0003800200 */
.L_x_70:
[----:B------:R-:W-:Y:S01]  /*0880*/  FMUL R20, R5, 0.63661974668502807617 ;  /* 0x3f22f98305147820 */ /* 0x000fe20000400000 */
[----:B------:R-:W-:Y:S01]  /*0890*/  LOP3.LUT R10, R19, 0x1, RZ, 0xc0, !PT ;  /* 0x00000001130a7812 */ /* 0x000fe200078ec0ff */
[----:B------:R-:W-:Y:S02]  /*08a0*/  IMAD.MOV.U32 R12, RZ, RZ, 0x37cbac00 ;  /* 0x37cbac00ff0c7424 */ /* 0x000fe400078e00ff */
[----:B------:R-:W-:Y:S01]  /*08b0*/  FMUL R11, R0, R0 ;  /* 0x00000000000b7220 */ /* 0x000fe20000400000 */
[----:B------:R-:W-:Y:S01]  /*08c0*/  IMAD.MOV.U32 R22, RZ, RZ, 0x3effffff ;  /* 0x3effffffff167424 */ /* 0x000fe200078e00ff */
[----:B------:R-:W-:Y:S01]  /*08d0*/  ISETP.NE.U32.AND P0, PT, R10, 0x1, PT ;  /* 0x000000010a00780c */ /* 0x000fe20003f05070 */
[----:B------:R-:W0:Y:S01]  /*08e0*/  F2I.NTZ R20, R20 ;  /* 0x0000001400147305 */ /* 0x000e220000203100 */
[----:B------:R-:W-:Y:S01]  /*08f0*/  FFMA R12, R11, R12, -0.0013887860113754868507 ;  /* 0xbab607ed0b0c7423 */ /* 0x000fe2000000000c */
[----:B------:R-:W-:Y:S01]  /*0900*/  IMAD.MOV.U32 R10, RZ, RZ, 0x3d2aaabb ;  /* 0x3d2aaabbff0a7424 */ /* 0x000fe200078e00ff */
[----:B------:R-:W-:Y:S01]  /*0910*/  FSETP.GE.AND P1, PT, |R5|, 105615, PT ;  /* 0x47ce47800500780b */ /* 0x000fe20003f26200 */
[----:B------:R-:W-:Y:S01]  /*0920*/  BSSY.RECONVERGENT B1, `(.L_x_75) ;  /* 0x000006c000017945 */ /* 0x000fe20003800200 */
[----:B------:R-:W-:-:S02]  /*0930*/  FSEL R22, -R22, -0.16666662693023681641, !P0 ;  /* 0xbe2aaaa816167808 */ /* 0x000fc40004000100 */
[----:B------:R-:W-:Y:S02]  /*0940*/  FSEL R12, R12, -0.00019574658654164522886, !P0 ;  /* 0xb94d41530c0c7808 */ /* 0x000fe40004000000 */
[----:B------:R-:W-:Y:S02]  /*0950*/  FSEL R10, R10, 0.0083327032625675201416, !P0 ;  /* 0x3c0885e40a0a7808 */ /* 0x000fe40004000000 */
[----:B------:R-:W-:Y:S02]  /*0960*/  FSEL R0, R0, 1, P0 ;  /* 0x3f80000000007808 */ /* 0x000fe40000000000 */
[----:B------:R-:W-:Y:S01]  /*0970*/  LOP3.LUT P0, RZ, R19, 0x2, RZ, 0xc0, !PT ;  /* 0x0000000213ff7812 */ /* 0x000fe2000780c0ff */
[----:B------:R-:W-:Y:S01]  /*0980*/  FFMA R10, R11, R12, R10 ;  /* 0x0000000c0b0a7223 */ /* 0x000fe2000000000a */
[----:B0-----:R-:W-:-:S03]  /*0990*/  I2FP.F32.S32 R24, R20 ;  /* 0x0000001400187245 */ /* 0x001fc60000201400 */
[C---:B------:R-:W-:Y:S01]  /*09a0*/  FFMA R10, R11.reuse, R10, R22 ;  /* 0x0000000a0b0a7223 */ /* 0x040fe20000000016 */
[----:B------:R-:W-:Y:S01]  /*09b0*/  FFMA R11, R11, R0, RZ ;  /* 0x000000000b0b7223 */ /* 0x000fe200000000ff */
[C---:B------:R-:W-:Y:S01]  /*09c0*/  FFMA R13, R24.reuse, -1.5707962512969970703, R5 ;  /* 0xbfc90fda180d7823 */ /* 0x040fe20000000005 */
[----:B------:R-:W-:Y:S02]  /*09d0*/  MOV R22, R20 ;  /* 0x0000001400167202 */ /* 0x000fe40000000f00 */
[----:B------:R-:W-:Y:S01]  /*09e0*/  FFMA R19, R11, R10, R0 ;  /* 0x0000000a0b137223 */ /* 0x000fe20000000000 */
[C---:B------:R-:W-:Y:S01]  /*09f0*/  FFMA R13, R24.reuse, -7.5497894158615963534e-08, R13 ;  /* 0xb3a22168180d7823 */ /* 0x040fe2000000000d */
[----:B------:R-:W-:Y:S02]  /*0a00*/  P2R R0, PR, RZ, 0x2 ;  /* 0x00000002ff007803 */ /* 0x000fe40000000000 */
[----:B------:R-:W-:Y:S01]  /*0a10*/  @P0 FADD R19, RZ, -R19 ;  /* 0x80000013ff130221 */ /* 0x000fe20000000000 */
[----:B------:R-:W-:-:S04]  /*0a20*/  FFMA R23, R24, -5.3903029534742383927e-15, R13 ;  /* 0xa7c234c518177823 */ /* 0x000fc8000000000d */
[----:B------:R-:W-:Y:S01]  /*0a30*/  IMAD.MOV.U32 R0, RZ, RZ, R23 ;  /* 0x000000ffff007224 */ /* 0x000fe200078e0017 */
[----:B------:R-:W-:Y:S06]  /*0a40*/  @!P1 BRA `(.L_x_76) ;  /* 0x0000000400649947 */ /* 0x000fec0003800000 */
[----:B------:R-:W-:-:S13]  /*0a50*/  FSETP.NEU.AND P0, PT, |R5|, +INF , PT ;  /* 0x7f8000000500780b */ /* 0x000fda0003f0d200 */
[----:B------:R-:W-:Y:S01]  /*0a60*/  @!P0 FMUL R0, RZ, R5 ;  /* 0x00000005ff008220 */ /* 0x000fe20000400000 */
[----:B------:R-:W-:Y:S01]  /*0a70*/  @!P0 IMAD.MOV.U32 R20, RZ, RZ, RZ ;  /* 0x000000ffff148224 */ /* 0x000fe200078e00ff */
[----:B------:R-:W-:Y:S06]  /*0a80*/  @!P0 BRA `(.L_x_76) ;  /* 0x0000000400548947 */ /* 0x000fec0003800000 */
[----:B------:R-:W-:Y:S01]  /*0a90*/  IMAD.SHL.U32 R0, R5, 0x100, RZ ;  /* 0x0000010005007824 */ /* 0x000fe200078e00ff */
[----:B------:R-:W-:Y:S01]  /*0aa0*/  CS2R R20, SRZ ;  /* 0x0000000000147805 */ /* 0x000fe2000001ff00 */
[----:B------:R-:W0:Y:S03]  /*0ab0*/  LDCU.64 UR8, c[0x4][URZ] ;  /* 0x01000000ff0877ac */ /* 0x000e260008000a00 */
[----:B------:R-:W-:Y:S01]  /*0ac0*/  LOP3.LUT R0, R0, 0x80000000, RZ, 0xfc, !PT ;  /* 0x8000000000007812 */ /* 0x000fe200078efcff */
[----:B------:R-:W-:Y:S01]  /*0ad0*/  UMOV UR5, URZ ;  /* 0x000000ff00057c82 */ /* 0x000fe20008000000 */
[----:B------:R-:W-:-:S05]  /*0ae0*/  UMOV UR4, URZ ;  /* 0x000000ff00047c82 */ /* 0x000fca0008000000 */
.L_x_77:
[----:B0-----:R-:W-:Y:S02]  /*0af0*/  IMAD.U32 R11, RZ, RZ, UR9 ;  /* 0x00000009ff0b7e24 */ /* 0x001fe4000f8e00ff */
[----:B------:R-:W-:-:S05]  /*0b00*/  IMAD.U32 R10, RZ, RZ, UR8 ;  /* 0x00000008ff0a7e24 */ /* 0x000fca000f8e00ff */
[----:B------:R-:W2:Y:S01]  /*0b10*/  LDG.E.CONSTANT R11, desc[UR6][R10.64] ;  /* 0x000000060a0b7981 */ /* 0x000ea2000c1e9900 */
[C---:B------:R-:W-:Y:S01]  /*0b20*/  ISETP.EQ.AND P4, PT, R20.reuse, RZ, PT ;  /* 0x000000ff1400720c */ /* 0x040fe20003f82270 */
[----:B------:R-:W-:Y:S01]  /*0b30*/  UIADD3 UR4, UPT, UPT, UR4, 0x1, URZ ;  /* 0x0000000104047890 */ /* 0x000fe2000fffe0ff */
[C---:B------:R-:W-:Y:S01]  /*0b40*/  ISETP.EQ.AND P3, PT, R20.reuse, 0x4, PT ;  /* 0x000000041400780c */ /* 0x040fe20003f62270 */
[----:B------:R-:W-:Y:S01]  /*0b50*/  UIADD3 UR8, UP1, UPT, UR8, 0x4, URZ ;  /* 0x0000000408087890 */ /* 0x000fe2000ff3e0ff */
[C---:B------:R-:W-:Y:S01]  /*0b60*/  ISETP.EQ.AND P2, PT, R20.reuse, 0x8, PT ;  /* 0x000000081400780c */ /* 0x040fe20003f42270 */
[----:B------:R-:W-:Y:S01]  /*0b70*/  UISETP.NE.AND UP0, UPT, UR4, 0x6, UPT ;  /* 0x000000060400788c */ /* 0x000fe2000bf05270 */
[----:B------:R-:W-:Y:S01]  /*0b80*/  ISETP.EQ.AND P1, PT, R20, 0xc, PT ;  /* 0x0000000c1400780c */ /* 0x000fe20003f22270 */
[----:B------:R-:W-:Y:S01]  /*0b90*/  UIADD3.X UR9, UPT, UPT, URZ, UR9, URZ, UP1, !UPT ;  /* 0x00000009ff097290 */ /* 0x000fe20008ffe4ff */
[----:B--2---:R-:W-:-:S03]  /*0ba0*/  IMAD.WIDE.U32 R12, R11, R0, RZ ;  /* 0x000000000b0c7225 */ /* 0x004fc600078e00ff */
[----:B------:R-:W-:-:S04]  /*0bb0*/  IADD3 R12, P0, PT, R12, R21, RZ ;  /* 0x000000150c0c7210 */ /* 0x000fc80007f1e0ff */
[----:B------:R-:W-:Y:S01]  /*0bc0*/  IADD3.X R21, PT, PT, R13, UR5, RZ, P0, !PT ;  /* 0x000000050d157c10 */ /* 0x000fe200087fe4ff */
[--C-:B------:R-:W-:Y:S01]  /*0bd0*/  @P4 IMAD.MOV.U32 R2, RZ, RZ, R12.reuse ;  /* 0x000000ffff024224 */ /* 0x100fe200078e000c */
[C---:B------:R-:W-:Y:S01]  /*0be0*/  ISETP.EQ.AND P0, PT, R20.reuse, 0x10, PT ;  /* 0x000000101400780c */ /* 0x040fe20003f02270 */
[--C-:B------:R-:W-:Y:S01]  /*0bf0*/  @P3 IMAD.MOV.U32 R17, RZ, RZ, R12.reuse ;  /* 0x000000ffff113224 */ /* 0x100fe200078e000c */
[C---:B------:R-:W-:Y:S01]  /*0c00*/  ISETP.EQ.AND P4, PT, R20.reuse, 0x14, PT ;  /* 0x000000141400780c */ /* 0x040fe20003f82270 */
[----:B------:R-:W-:Y:S01]  /*0c10*/  @P2 IMAD.MOV.U32 R16, RZ, RZ, R12 ;  /* 0x000000ffff102224 */ /* 0x000fe200078e000c */
[----:B------:R-:W-:Y:S01]  /*0c20*/  @P1 MOV R15, R12 ;  /* 0x0000000c000f1202 */ /* 0x000fe20000000f00 */
[----:B------:R-:W-:-:S08]  /*0c30*/  VIADD R20, R20, 0x4 ;  /* 0x0000000414147836 */ /* 0x000fd00000000000 */
[--C-:B------:R-:W-:Y:S02]  /*0c40*/  @P0 IMAD.MOV.U32 R14, RZ, RZ, R12.reuse ;  /* 0x000000ffff0e0224 */ /* 0x100fe400078e000c */
[----:B------:R-:W-:Y:S01]  /*0c50*/  @P4 IMAD.MOV.U32 R9, RZ, RZ, R12 ;  /* 0x000000ffff094224 */ /* 0x000fe200078e000c */
[----:B------:R-:W-:Y:S06]  /*0c60*/  BRA.U UP0, `(.L_x_77) ;  /* 0xfffffffd00a07547 */ /* 0x000fec000b83ffff */
[----:B------:R-:W-:Y:S01]  /*0c70*/  SHF.R.U32.HI R10, RZ, 0x17, R5 ;  /* 0x00000017ff0a7819 */ /* 0x000fe20000011605 */
[----:B------:R-:W-:Y:S04]  /*0c80*/  BSSY.RECONVERGENT B2, `(.L_x_78) ;  /* 0x0000027000027945 */ /* 0x000fe80003800200 */
[----:B------:R-:W-:-:S05]  /*0c90*/  VIADD R0, R10, 0xffffff80 ;  /* 0xffffff800a007836 */ /* 0x000fca0000000000 */
[----:B------:R-:W-:-:S05]  /*0ca0*/  SHF.R.U32.HI R0, RZ, 0x5, R0 ;  /* 0x00000005ff007819 */ /* 0x000fca0000011600 */
[----:B------:R-:W-:-:S05]  /*0cb0*/  IMAD.U32 R13, R0, -0x4, RZ ;  /* 0xfffffffc000d7824 */ /* 0x000fca00078e00ff */
[C---:B------:R-:W-:Y:S02]  /*0cc0*/  ISETP.EQ.AND P2, PT, R13.reuse, -0x18, PT ;  /* 0xffffffe80d00780c */ /* 0x040fe40003f42270 */
[C---:B------:R-:W-:Y:S02]  /*0cd0*/  ISETP.EQ.AND P3, PT, R13.reuse, -0x14, PT ;  /* 0xffffffec0d00780c */ /* 0x040fe40003f62270 */
[C---:B------:R-:W-:Y:S02]  /*0ce0*/  ISETP.EQ.AND P0, PT, R13.reuse, -0x10, PT ;  /* 0xfffffff00d00780c */ /* 0x040fe40003f02270 */
[C---:B------:R-:W-:Y:S02]  /*0cf0*/  ISETP.EQ.AND P1, PT, R13.reuse, -0xc, PT ;  /* 0xfffffff40d00780c */ /* 0x040fe40003f22270 */
[C---:B------:R-:W-:Y:S02]  /*0d00*/  ISETP.EQ.AND P4, PT, R13.reuse, RZ, PT ;  /* 0x000000ff0d00720c */ /* 0x040fe40003f82270 */
[----:B------:R-:W-:-:S03]  /*0d10*/  ISETP.EQ.AND P5, PT, R13, 0x4, PT ;  /* 0x000000040d00780c */ /* 0x000fc60003fa2270 */
[--C-:B------:R-:W-:Y:S01]  /*0d20*/  @P2 IMAD.MOV.U32 R0, RZ, RZ, R2.reuse ;  /* 0x000000ffff002224 */ /* 0x100fe200078e0002 */
[C---:B------:R-:W-:Y:S01]  /*0d30*/  ISETP.EQ.AND P2, PT, R13.reuse, -0x8, PT ;  /* 0xfffffff80d00780c */ /* 0x040fe20003f42270 */
[----:B------:R-:W-:Y:S02]  /*0d40*/  @P3 IMAD.MOV.U32 R11, RZ, RZ, R2 ;  /* 0x000000ffff0b3224 */ /* 0x000fe400078e0002 */
[----:B------:R-:W-:Y:S01]  /*0d50*/  @P3 IMAD.MOV.U32 R0, RZ, RZ, R17 ;  /* 0x000000ffff003224 */ /* 0x000fe200078e0011 */
[----:B------:R-:W-:Y:S01]  /*0d60*/  ISETP.EQ.AND P3, PT, R13, -0x4, PT ;  /* 0xfffffffc0d00780c */ /* 0x000fe20003f62270 */
[--C-:B------:R-:W-:Y:S01]  /*0d70*/  @P0 IMAD.MOV.U32 R0, RZ, RZ, R16.reuse ;  /* 0x000000ffff000224 */ /* 0x100fe200078e0010 */
[----:B------:R-:W-:Y:S01]  /*0d80*/  @P0 MOV R11, R17 ;  /* 0x00000011000b0202 */ /* 0x000fe20000000f00 */
[----:B------:R-:W-:Y:S02]  /*0d90*/  @P1 IMAD.MOV.U32 R11, RZ, RZ, R16 ;  /* 0x000000ffff0b1224 */ /* 0x000fe400078e0010 */
[----:B------:R-:W-:-:S04]  /*0da0*/  @P1 IMAD.MOV.U32 R0, RZ, RZ, R15 ;  /* 0x000000ffff001224 */ /* 0x000fc800078e000f */
[----:B------:R-:W-:Y:S02]  /*0db0*/  @P2 IMAD.MOV.U32 R11, RZ, RZ, R15 ;  /* 0x000000ffff0b2224 */ /* 0x000fe400078e000f */
[--C-:B------:R-:W-:Y:S02]  /*0dc0*/  @P2 IMAD.MOV.U32 R0, RZ, RZ, R14.reuse ;  /* 0x000000ffff002224 */ /* 0x100fe400078e000e */
[----:B------:R-:W-:Y:S02]  /*0dd0*/  @P3 IMAD.MOV.U32 R11, RZ, RZ, R14 ;  /* 0x000000ffff0b3224 */ /* 0x000fe400078e000e */
[----:B------:R-:W-:Y:S02]  /*0de0*/  @P4 IMAD.MOV.U32 R11, RZ, RZ, R9 ;  /* 0x000000ffff0b4224 */ /* 0x000fe400078e0009 */
[----:B------:R-:W-:Y:S02]  /*0df0*/  @P5 IMAD.MOV.U32 R11, RZ, RZ, R21 ;  /* 0x000000ffff0b5224 */ /* 0x000fe400078e0015 */
[----:B------:R-:W-:Y:S01]  /*0e00*/  @P3 IMAD.MOV.U32 R0, RZ, RZ, R9 ;  /* 0x000000ffff003224 */ /* 0x000fe200078e0009 */
[----:B------:R-:W-:Y:S01]  /*0e10*/  @P4 MOV R0, R21 ;  /* 0x0000001500004202 */ /* 0x000fe20000000f00 */
[----:B------:R-:W-:Y:S01]  /*0e20*/  IMAD.MOV.U32 R12, RZ, RZ, R11 ;  /* 0x000000ffff0c7224 */ /* 0x000fe200078e000b */
[----:B------:R-:W-:-:S13]  /*0e30*/  LOP3.LUT P6, R11, R10, 0x1f, RZ, 0xc0, !PT ;  /* 0x0000001f0a0b7812 */ /* 0x000fda00078cc0ff */
[----:B------:R-:W-:Y:S05]  /*0e40*/  @!P6 BRA `(.L_x_79) ;  /* 0x000000000028e947 */ /* 0x000fea0003800000 */
[----:B------:R-:W-:Y:S01]  /*0e50*/  @P0 IMAD.MOV.U32 R10, RZ, RZ, R2 ;  /* 0x000000ffff0a0224 */ /* 0x000fe200078e0002 */
[----:B------:R-:W-:Y:S01]  /*0e60*/  ISETP.EQ.AND P0, PT, R13, 0x8, PT ;  /* 0x000000080d00780c */ /* 0x000fe20003f02270 */
[----:B------:R-:W-:Y:S01]  /*0e70*/  @P1 IMAD.MOV.U32 R10, RZ, RZ, R17 ;  /* 0x000000ffff0a1224 */ /* 0x000fe200078e0011 */
[----:B------:R-:W-:Y:S01]  /*0e80*/  SHF.L.W.U32.HI R0, R12, R11, R0 ;  /* 0x0000000b0c007219 */ /* 0x000fe20000010e00 */
[----:B------:R-:W-:Y:S02]  /*0e90*/  @P2 IMAD.MOV.U32 R10, RZ, RZ, R16 ;  /* 0x000000ffff0a2224 */ /* 0x000fe400078e0010 */
[----:B------:R-:W-:Y:S02]  /*0ea0*/  @P3 IMAD.MOV.U32 R10, RZ, RZ, R15 ;  /* 0x000000ffff0a3224 */ /* 0x000fe400078e000f */
[----:B------:R-:W-:Y:S02]  /*0eb0*/  @P4 IMAD.MOV.U32 R10, RZ, RZ, R14 ;  /* 0x000000ffff0a4224 */ /* 0x000fe400078e000e */
[----:B------:R-:W-:-:S04]  /*0ec0*/  @P5 IMAD.MOV.U32 R10, RZ, RZ, R9 ;  /* 0x000000ffff0a5224 */ /* 0x000fc800078e0009 */
[----:B------:R-:W-:-:S04]  /*0ed0*/  @P0 MOV R10, R21 ;  /* 0x00000015000a0202 */ /* 0x000fc80000000f00 */
[----:B------:R-:W-:-:S07]  /*0ee0*/  SHF.L.W.U32.HI R12, R10, R11, R12 ;  /* 0x0000000b0a0c7219 */ /* 0x000fce0000010e0c */
.L_x_79:
[----:B------:R-:W-:Y:S05]  /*0ef0*/  BSYNC.RECONVERGENT B2 ;  /* 0x0000000000027941 */ /* 0x000fea0003800200 */
.L_x_78:
[C-C-:B------:R-:W-:Y:S01]  /*0f00*/  SHF.L.W.U32.HI R21, R12.reuse, 0x2, R0.reuse ;  /* 0x000000020c157819 */ /* 0x140fe20000010e00 */
[----:B------:R-:W-:Y:S01]  /*0f10*/  IMAD.SHL.U32 R10, R12, 0x4, RZ ;  /* 0x000000040c0a7824 */ /* 0x000fe200078e00ff */
[----:B------:R-:W-:Y:S01]  /*0f20*/  UMOV UR4, 0x54442d19 ;  /* 0x54442d1900047882 */ /* 0x000fe20000000000 */
[----:B------:R-:W-:Y:S01]  /*0f30*/  UMOV UR5, 0x3bf921fb ;  /* 0x3bf921fb00057882 */ /* 0x000fe20000000000 */
[----:B------:R-:W-:Y:S02]  /*0f40*/  SHF.R.S32.HI R11, RZ, 0x1f, R21 ;  /* 0x0000001fff0b7819 */ /* 0x000fe40000011415 */
[----:B------:R-:W-:Y:S02]  /*0f50*/  SHF.R.U32.HI R0, RZ, 0x1e, R0 ;  /* 0x0000001eff007819 */ /* 0x000fe40000011600 */
[C---:B------:R-:W-:Y:S02]  /*0f60*/  LOP3.LUT R10, R11.reuse, R10, RZ, 0x3c, !PT ;  /* 0x0000000a0b0a7212 */ /* 0x040fe400078e3cff */
[----:B------:R-:W-:-:S02]  /*0f70*/  LOP3.LUT R11, R11, R21, RZ, 0x3c, !PT ;  /* 0x000000150b0b7212 */ /* 0x000fc400078e3cff */
[C---:B------:R-:W-:Y:S02]  /*0f80*/  ISETP.GE.AND P0, PT, R21.reuse, RZ, PT ;  /* 0x000000ff1500720c */ /* 0x040fe40003f06270 */
[----:B------:R-:W-:Y:S02]  /*0f90*/  LEA.HI R20, R21, R0, RZ, 0x1 ;  /* 0x0000000015147211 */ /* 0x000fe400078f08ff */
[----:B------:R-:W0:Y:S02]  /*0fa0*/  I2F.F64.S64 R10, R10 ;  /* 0x0000000a000a7312 */ /* 0x000e240000301c00 */
[----:B0-----:R-:W-:-:S10]  /*0fb0*/  DMUL R12, R10, UR4 ;  /* 0x000000040a0c7c28 */ /* 0x001fd40008000000 */
[----:B------:R-:W0:Y:S02]  /*0fc0*/  F2F.F32.F64 R12, R12 ;  /* 0x0000000c000c7310 */ /* 0x000e240000301000 */
[----:B0-----:R-:W-:-:S07]  /*0fd0*/  FSEL R0, -R12, R12, !P0 ;  /* 0x0000000c0c007208 */ /* 0x001fce0004000100 */
.L_x_76:
[----:B------:R-:W-:Y:S05]  /*0fe0*/  BSYNC.RECONVERGENT B1 ;  /* 0x0000000000017941 */ /* 0x000fea0003800200 */
.L_x_75:
[----:B------:R-:W-:Y:S02]  /*0ff0*/  IMAD.MOV.U32 R21, RZ, RZ, 0x37cbac00 ;  /* 0x37cbac00ff157424 */ /* 0x000fe400078e00ff */
[----:B------:R-:W-:Y:S01]  /*1000*/  FMUL R10, R0, R0 ;  /* 0x00000000000a7220 */ /* 0x000fe20000400000 */
[----:B------:R-:W-:Y:S01]  /*1010*/  LOP3.LUT R12, R20, 0x1, RZ, 0xc0, !PT ;  /* 0x00000001140c7812 */ /* 0x000fe200078ec0ff */
[----:B------:R-:W-:Y:S01]  /*1020*/  IMAD.MOV.U32 R13, RZ, RZ, 0x3c0885e4 ;  /* 0x3c0885e4ff0d7424 */ /* 0x000fe200078e00ff */
[----:B------:R-:W-:Y:S01]  /*1030*/  FSETP.GE.AND P2, PT, |R5|, 105615, PT ;  /* 0x47ce47800500780b */ /* 0x000fe20003f46200 */
[----:B------:R-:W-:Y:S01]  /*1040*/  FFMA R11, R10, R21, -0.0013887860113754868507 ;  /* 0xbab607ed0a0b7423 */ /* 0x000fe20000000015 */
[----:B------:R-:W-:Y:S01]  /*1050*/  ISETP.NE.U32.AND P0, PT, R12, 0x1, PT ;  /* 0x000000010c00780c */ /* 0x000fe20003f05070 */
[----:B------:R-:W-:Y:S01]  /*1060*/  VIADD R12, R20, 0x1 ;  /* 0x00000001140c7836 */ /* 0x000fe20000000000 */
[----:B------:R-:W-:Y:S01]  /*1070*/  BSSY.RECONVERGENT B1, `(.L_x_80) ;  /* 0x0000065000017945 */ /* 0x000fe20003800200 */
[----:B------:R-:W-:Y:S01]  /*1080*/  IMAD.MOV.U32 R20, RZ, RZ, 0x3e2aaaa8 ;  /* 0x3e2aaaa8ff147424 */ /* 0x000fe200078e00ff */
[----:B------:R-:W-:-:S02]  /*1090*/  FSEL R11, R11, -0.00019574658654164522886, P0 ;  /* 0xb94d41530b0b7808 */ /* 0x000fc40000000000 */
[----:B------:R-:W-:Y:S02]  /*10a0*/  FSEL R13, R13, 0.041666727513074874878, !P0 ;  /* 0x3d2aaabb0d0d7808 */ /* 0x000fe40004000000 */
[----:B------:R-:W-:Y:S02]  /*10b0*/  LOP3.LUT P1, RZ, R12, 0x2, RZ, 0xc0, !PT ;  /* 0x000000020cff7812 */ /* 0x000fe4000782c0ff */
[----:B------:R-:W-:Y:S01]  /*10c0*/  FSEL R0, R0, 1, !P0 ;  /* 0x3f80000000007808 */ /* 0x000fe20004000000 */
[----:B------:R-:W-:Y:S01]  /*10d0*/  FFMA R13, R10, R11, R13 ;  /* 0x0000000b0a0d7223 */ /* 0x000fe2000000000d */
[----:B------:R-:W-:-:S03]  /*10e0*/  FSEL R12, -R20, -0.4999999701976776123, !P0 ;  /* 0xbeffffff140c7808 */ /* 0x000fc60004000100 */
        /* <DEDUP_REMOVED lines=15> */
.L_x_82:
[----:B0-----:R-:W-:Y:S01]  /*11e0*/  IMAD.U32 R10, RZ, RZ, UR8 ;  /* 0x00000008ff0a7e24 */ /* 0x001fe2000f8e00ff */
[----:B------:R-:W-:-:S05]  /*11f0*/  MOV R11, UR9 ;  /* 0x00000009000b7c02 */ /* 0x000fca0008000f00 */
        /* <DEDUP_REMOVED lines=15> */
[--C-:B------:R-:W-:Y:S02]  /*12f0*/  @P1 IMAD.MOV.U32 R17, RZ, RZ, R12.reuse ;  /* 0x000000ffff111224 */ /* 0x100fe400078e000c */
[--C-:B------:R-:W-:Y:S02]  /*1300*/  @P3 IMAD.MOV.U32 R15, RZ, RZ, R12.reuse ;  /* 0x000000ffff0f3224 */ /* 0x100fe400078e000c */
[--C-:B------:R-:W-:Y:S02]  /*1310*/  @P4 IMAD.MOV.U32 R14, RZ, RZ, R12.reuse ;  /* 0x000000ffff0e4224 */ /* 0x100fe400078e000c */
[----:B------:R-:W-:Y:S02]  /*1320*/  @P5 IMAD.MOV.U32 R9, RZ, RZ, R12 ;  /* 0x000000ffff095224 */ /* 0x000fe400078e000c */
[----:B------:R-:W-:-:S04]  /*1330*/  VIADD R22, R22, 0x4 ;  /* 0x0000000416167836 */ /* 0x000fc80000000000 */
[----:B------:R-:W-:Y:S01]  /*1340*/  @P2 IMAD.MOV.U32 R16, RZ, RZ, R12 ;  /* 0x000000ffff102224 */ /* 0x000fe200078e000c */
[----:B------:R-:W-:Y:S06]  /*1350*/  BRA.U UP0, `(.L_x_82) ;  /* 0xfffffffd00a07547 */ /* 0x000fec000b83ffff */
[----:B------:R-:W-:Y:S01]  /*1360*/  SHF.R.U32.HI R11, RZ, 0x17, R5 ;  /* 0x00000017ff0b7819 */ /* 0x000fe20000011605 */
[----:B------:R-:W-:Y:S03]  /*1370*/  BSSY.RECONVERGENT B2, `(.L_x_83) ;  /* 0x0000026000027945 */ /* 0x000fe60003800200 */
[C---:B------:R-:W-:Y:S01]  /*1380*/  LOP3.LUT P6, R13, R11.reuse, 0x1f, RZ, 0xc0, !PT ;  /* 0x0000001f0b0d7812 */ /* 0x040fe200078cc0ff */
[----:B------:R-:W-:-:S05]  /*1390*/  VIADD R5, R11, 0xffffff80 ;  /* 0xffffff800b057836 */ /* 0x000fca0000000000 */
[----:B------:R-:W-:-:S04]  /*13a0*/  SHF.R.U32.HI R5, RZ, 0x5, R5 ;  /* 0x00000005ff057819 */ /* 0x000fc80000011605 */
[----:B------:R-:W-:-:S04]  /*13b0*/  LEA R12, -R5, RZ, 0x2 ;  /* 0x000000ff050c7211 */ /* 0x000fc800078e11ff */
[C---:B------:R-:W-:Y:S02]  /*13c0*/  ISETP.EQ.AND P3, PT, R12.reuse, -0x18, PT ;  /* 0xffffffe80c00780c */ /* 0x040fe40003f62270 */
[C---:B------:R-:W-:Y:S02]  /*13d0*/  ISETP.EQ.AND P4, PT, R12.reuse, -0x14, PT ;  /* 0xffffffec0c00780c */ /* 0x040fe40003f82270 */
[C---:B------:R-:W-:Y:S02]  /*13e0*/  ISETP.EQ.AND P0, PT, R12.reuse, -0x10, PT ;  /* 0xfffffff00c00780c */ /* 0x040fe40003f02270 */
[C---:B------:R-:W-:Y:S02]  /*13f0*/  ISETP.EQ.AND P1, PT, R12.reuse, -0xc, PT ;  /* 0xfffffff40c00780c */ /* 0x040fe40003f22270 */
[C---:B------:R-:W-:Y:S02]  /*1400*/  ISETP.EQ.AND P2, PT, R12.reuse, -0x8, PT ;  /* 0xfffffff80c00780c */ /* 0x040fe40003f42270 */
[----:B------:R-:W-:-:S03]  /*1410*/  ISETP.EQ.AND P5, PT, R12, 0x4, PT ;  /* 0x000000040c00780c */ /* 0x000fc60003fa2270 */
[--C-:B------:R-:W-:Y:S01]  /*1420*/  @P3 IMAD.MOV.U32 R5, RZ, RZ, R2.reuse ;  /* 0x000000ffff053224 */ /* 0x100fe200078e0002 */
[C---:B------:R-:W-:Y:S01]  /*1430*/  ISETP.EQ.AND P3, PT, R12.reuse, -0x4, PT ;  /* 0xfffffffc0c00780c */ /* 0x040fe20003f62270 */
[----:B------:R-:W-:Y:S02]  /*1440*/  @P4 IMAD.MOV.U32 R10, RZ, RZ, R2 ;  /* 0x000000ffff0a4224 */ /* 0x000fe400078e0002 */
[--C-:B------:R-:W-:Y:S01]  /*1450*/  @P4 IMAD.MOV.U32 R5, RZ, RZ, R17.reuse ;  /* 0x000000ffff054224 */ /* 0x100fe200078e0011 */
[----:B------:R-:W-:Y:S01]  /*1460*/  ISETP.EQ.AND P4, PT, R12, RZ, PT ;  /* 0x000000ff0c00720c */ /* 0x000fe20003f82270 */
[----:B------:R-:W-:Y:S02]  /*1470*/  @P0 IMAD.MOV.U32 R10, RZ, RZ, R17 ;  /* 0x000000ffff0a0224 */ /* 0x000fe400078e0011 */
[--C-:B------:R-:W-:Y:S02]  /*1480*/  @P0 IMAD.MOV.U32 R5, RZ, RZ, R16.reuse ;  /* 0x000000ffff050224 */ /* 0x100fe400078e0010 */
[----:B------:R-:W-:-:S02]  /*1490*/  @P1 IMAD.MOV.U32 R10, RZ, RZ, R16 ;  /* 0x000000ffff0a1224 */ /* 0x000fc400078e0010 */
[--C-:B------:R-:W-:Y:S01]  /*14a0*/  @P1 IMAD.MOV.U32 R5, RZ, RZ, R15.reuse ;  /* 0x000000ffff051224 */ /* 0x100fe200078e000f */
[----:B------:R-:W-:Y:S01]  /*14b0*/  @P2 MOV R5, R14 ;  /* 0x0000000e00052202 */ /* 0x000fe20000000f00 */
[----:B------:R-:W-:Y:S02]  /*14c0*/  @P2 IMAD.MOV.U32 R10, RZ, RZ, R15 ;  /* 0x000000ffff0a2224 */ /* 0x000fe400078e000f */
[----:B------:R-:W-:Y:S02]  /*14d0*/  @P3 IMAD.MOV.U32 R10, RZ, RZ, R14 ;  /* 0x000000ffff0a3224 */ /* 0x000fe400078e000e */
[--C-:B------:R-:W-:Y:S02]  /*14e0*/  @P3 IMAD.MOV.U32 R5, RZ, RZ, R9.reuse ;  /* 0x000000ffff053224 */ /* 0x100fe400078e0009 */
[----:B------:R-:W-:Y:S02]  /*14f0*/  @P4 IMAD.MOV.U32 R10, RZ, RZ, R9 ;  /* 0x000000ffff0a4224 */ /* 0x000fe400078e0009 */
[----:B------:R-:W-:-:S02]  /*1500*/  @P4 IMAD.MOV.U32 R5, RZ, RZ, R23 ;  /* 0x000000ffff054224 */ /* 0x000fc400078e0017 */
[----:B------:R-:W-:Y:S01]  /*1510*/  @P5 IMAD.MOV.U32 R10, RZ, RZ, R23 ;  /* 0x000000ffff0a5224 */ /* 0x000fe200078e0017 */
[----:B------:R-:W-:Y:S06]  /*1520*/  @!P6 BRA `(.L_x_84) ;  /* 0x000000000028e947 */ /* 0x000fec0003800000 */
[----:B------:R-:W-:Y:S01]  /*1530*/  @P0 IMAD.MOV.U32 R11, RZ, RZ, R2 ;  /* 0x000000ffff0b0224 */ /* 0x000fe200078e0002 */
[----:B------:R-:W-:Y:S01]  /*1540*/  ISETP.EQ.AND P0, PT, R12, 0x8, PT ;  /* 0x000000080c00780c */ /* 0x000fe20003f02270 */
[----:B------:R-:W-:Y:S01]  /*1550*/  @P1 IMAD.MOV.U32 R11, RZ, RZ, R17 ;  /* 0x000000ffff0b1224 */ /* 0x000fe200078e0011 */
[----:B------:R-:W-:Y:S01]  /*1560*/  SHF.L.W.U32.HI R5, R10, R13, R5 ;  /* 0x0000000d0a057219 */ /* 0x000fe20000010e05 */
[----:B------:R-:W-:Y:S01]  /*1570*/  @P2 IMAD.MOV.U32 R11, RZ, RZ, R16 ;  /* 0x000000ffff0b2224 */ /* 0x000fe200078e0010 */
[----:B------:R-:W-:Y:S01]  /*1580*/  @P3 MOV R11, R15 ;  /* 0x0000000f000b3202 */ /* 0x000fe20000000f00 */
[----:B------:R-:W-:Y:S02]  /*1590*/  @P4 IMAD.MOV.U32 R11, RZ, RZ, R14 ;  /* 0x000000ffff0b4224 */ /* 0x000fe400078e000e */
[----:B------:R-:W-:-:S06]  /*15a0*/  @P5 IMAD.MOV.U32 R11, RZ, RZ, R9 ;  /* 0x000000ffff0b5224 */ /* 0x000fcc00078e0009 */
[----:B------:R-:W-:-:S05]  /*15b0*/  @P0 IMAD.MOV.U32 R11, RZ, RZ, R23 ;  /* 0x000000ffff0b0224 */ /* 0x000fca00078e0017 */
[----:B------:R-:W-:-:S07]  /*15c0*/  SHF.L.W.U32.HI R10, R11, R13, R10 ;  /* 0x0000000d0b0a7219 */ /* 0x000fce0000010e0a */
.L_x_84:
[----:B------:R-:W-:Y:S05]  /*15d0*/  BSYNC.RECONVERGENT B2 ;  /* 0x0000000000027941 */ /* 0x000fea0003800200 */
.L_x_83:
        /* <DEDUP_REMOVED lines=8> */
[----:B------:R-:W-:-:S04]  /*1660*/  SHF.R.U32.HI R5, RZ, 0x1e, R5 ;  /* 0x0000001eff057819 */ /* 0x000fc80000011605 */
[----:B------:R-:W0:Y:S01]  /*1670*/  I2F.F64.S64 R10, R10 ;  /* 0x0000000a000a7312 */ /* 0x000e220000301c00 */
[----:B------:R-:W-:Y:S01]  /*1680*/  LEA.HI R22, R22, R5, RZ, 0x1 ;  /* 0x0000000516167211 */ /* 0x000fe200078f08ff */
[----:B0-----:R-:W-:-:S10]  /*1690*/  DMUL R12, R10, UR4 ;  /* 0x000000040a0c7c28 */ /* 0x001fd40008000000 */
[----:B------:R-:W0:Y:S02]  /*16a0*/  F2F.F32.F64 R12, R12 ;  /* 0x0000000c000c7310 */ /* 0x000e240000301000 */
[----:B0-----:R-:W-:-:S07]  /*16b0*/  FSEL R23, -R12, R12, !P0 ;  /* 0x0000000c0c177208 */ /* 0x001fce0004000100 */
.L_x_81:
[----:B------:R-:W-:Y:S05]  /*16c0*/  BSYNC.RECONVERGENT B1 ;  /* 0x0000000000017941 */ /* 0x000fea0003800200 */
.L_x_80:
[----:B------:R-:W-:Y:S01]  /*16d0*/  LOP3.LUT R11, R22, 0x1, RZ, 0xc0, !PT ;  /* 0x00000001160b7812 */ /* 0x000fe200078ec0ff */
[----:B------:R-:W-:Y:S01]  /*16e0*/  FMUL R10, R23, R23 ;  /* 0x00000017170a7220 */ /* 0x000fe20000400000 */
[----:B------:R-:W-:Y:S01]  /*16f0*/  ISETP.NE.AND P2, PT, R18, RZ, PT ;  /* 0x000000ff1200720c */ /* 0x000fe20003f45270 */
[----:B------:R-:W-:Y:S01]  /*1700*/  IMAD.MOV.U32 R18, RZ, RZ, 0x3effffff ;  /* 0x3effffffff127424 */ /* 0x000fe200078e00ff */
[----:B------:R-:W-:Y:S01]  /*1710*/  ISETP.NE.U32.AND P0, PT, R11, 0x1, PT ;  /* 0x000000010b00780c */ /* 0x000fe20003f05070 */
[----:B------:R-:W-:Y:S01]  /*1720*/  FFMA R5, R10, R21, -0.0013887860113754868507 ;  /* 0xbab607ed0a057423 */ /* 0x000fe20000000015 */
[----:B------:R-:W-:Y:S01]  /*1730*/  IMAD.MOV.U32 R11, RZ, RZ, 0x3d2aaabb ;  /* 0x3d2aaabbff0b7424 */ /* 0x000fe200078e00ff */
[----:B------:R-:W-:Y:S01]  /*1740*/  LOP3.LUT P1, RZ, R22, 0x2, RZ, 0xc0, !PT ;  /* 0x0000000216ff7812 */ /* 0x000fe2000782c0ff */
[----:B------:R-:W-:Y:S01]  /*1750*/  BSSY.RECONVERGENT B1, `(.L_x_85) ;  /* 0x0000068000017945 */ /* 0x000fe20003800200 */
[----:B------:R-:W-:Y:S02]  /*1760*/  FSEL R23, R23, 1, P0 ;  /* 0x3f80000017177808 */ /* 0x000fe40000000000 */
[----:B------:R-:W-:-:S02]  /*1770*/  FSEL R5, R5, -0.00019574658654164522886, !P0 ;  /* 0xb94d415305057808 */ /* 0x000fc40004000000 */
[----:B------:R-:W-:Y:S01]  /*1780*/  FSEL R11, R11, 0.0083327032625675201416, !P0 ;  /* 0x3c0885e40b0b7808 */ /* 0x000fe20004000000 */
[----:B------:R-:W-:Y:S01]  /*1790*/  FFMA R12, R10, R23, RZ ;  /* 0x000000170a0c7223 */ /* 0x000fe200000000ff */
[----:B------:R-:W-:-:S03]  /*17a0*/  FSEL R18, -R18, -0.16666662693023681641, !P0 ;  /* 0xbe2aaaa812127808 */ /* 0x000fc60004000100 */
        /* <DEDUP_REMOVED lines=15> */
.L_x_87:
[----:B0-----:R-:W-:Y:S01]  /*18a0*/  MOV R4, UR8 ;  /* 0x0000000800047c02 */ /* 0x001fe20008000f00 */
        /* <DEDUP_REMOVED lines=10> */
[----:B------:R-:W-:-:S02]  /*1950*/  ISETP.EQ.AND P4, PT, R12, 0x10, PT ;  /* 0x000000100c00780c */ /* 0x000fc40003f82270 */
[C---:B------:R-:W-:Y:S01]  /*1960*/  ISETP.EQ.AND P5, PT, R12.reuse, 0x14, PT ;  /* 0x000000140c00780c */ /* 0x040fe20003fa2270 */
[----:B------:R-:W-:Y:S02]  /*1970*/  VIADD R12, R12, 0x4 ;  /* 0x000000040c0c7836 */ /* 0x000fe40000000000 */
[----:B--2---:R-:W-:-:S03]  /*1980*/  IMAD.WIDE.U32 R10, R4, R25, RZ ;  /* 0x00000019040a7225 */ /* 0x004fc600078e00ff */
[----:B------:R-:W-:-:S04]  /*1990*/  IADD3 R3, P6, PT, R10, R13, RZ ;  /* 0x0000000d0a037210 */ /* 0x000fc80007fde0ff */
[----:B------:R-:W-:Y:S01]  /*19a0*/  IADD3.X R13, PT, PT, R11, UR5, RZ, P6, !PT ;  /* 0x000000050b0d7c10 */ /* 0x000fe2000b7fe4ff */
[--C-:B------:R-:W-:Y:S02]  /*19b0*/  @P0 IMAD.MOV.U32 R2, RZ, RZ, R3.reuse ;  /* 0x000000ffff020224 */ /* 0x100fe400078e0003 */
[--C-:B------:R-:W-:Y:S02]  /*19c0*/  @P1 IMAD.MOV.U32 R17, RZ, RZ, R3.reuse ;  /* 0x000000ffff111224 */ /* 0x100fe400078e0003 */
[--C-:B------:R-:W-:Y:S02]  /*19d0*/  @P2 IMAD.MOV.U32 R16, RZ, RZ, R3.reuse ;  /* 0x000000ffff102224 */ /* 0x100fe400078e0003 */
[--C-:B------:R-:W-:Y:S02]  /*19e0*/  @P3 IMAD.MOV.U32 R15, RZ, RZ, R3.reuse ;  /* 0x000000ffff0f3224 */ /* 0x100fe400078e0003 */
[--C-:B------:R-:W-:Y:S02]  /*19f0*/  @P4 IMAD.MOV.U32 R14, RZ, RZ, R3.reuse ;  /* 0x000000ffff0e4224 */ /* 0x100fe400078e0003 */
[----:B------:R-:W-:Y:S01]  /*1a00*/  @P5 IMAD.MOV.U32 R9, RZ, RZ, R3 ;  /* 0x000000ffff095224 */ /* 0x000fe200078e0003 */
[----:B------:R-:W-:Y:S06]  /*1a10*/  BRA.U UP0, `(.L_x_87) ;  /* 0xfffffffd00a07547 */ /* 0x000fec000b83ffff */
[----:B------:R-:W-:Y:S01]  /*1a20*/  SHF.R.U32.HI R5, RZ, 0x17, R6 ;  /* 0x00000017ff057819 */ /* 0x000fe20000011606 */
[----:B------:R-:W-:Y:S03]  /*1a30*/  BSSY.RECONVERGENT B2, `(.L_x_88) ;  /* 0x0000027000027945 */ /* 0x000fe60003800200 */
[C---:B------:R-:W-:Y:S02]  /*1a40*/  LOP3.LUT R3, R5.reuse, 0xe0, RZ, 0xc0, !PT ;  /* 0x000000e005037812 */ /* 0x040fe400078ec0ff */
[----:B------:R-:W-:Y:S02]  /*1a50*/  LOP3.LUT P6, RZ, R5, 0x1f, RZ, 0xc0, !PT ;  /* 0x0000001f05ff7812 */ /* 0x000fe400078cc0ff */
[----:B------:R-:W-:-:S04]  /*1a60*/  IADD3 R3, PT, PT, R3, -0x80, RZ ;  /* 0xffffff8003037810 */ /* 0x000fc80007ffe0ff */
[----:B------:R-:W-:-:S05]  /*1a70*/  SHF.R.U32.HI R3, RZ, 0x5, R3 ;  /* 0x00000005ff037819 */ /* 0x000fca0000011603 */
[----:B------:R-:W-:-:S05]  /*1a80*/  IMAD.U32 R10, R3, -0x4, RZ ;  /* 0xfffffffc030a7824 */ /* 0x000fca00078e00ff */
[C---:B------:R-:W-:Y:S02]  /*1a90*/  ISETP.EQ.AND P3, PT, R10.reuse, -0x18, PT ;  /* 0xffffffe80a00780c */ /* 0x040fe40003f62270 */
[C---:B------:R-:W-:Y:S02]  /*1aa0*/  ISETP.EQ.AND P4, PT, R10.reuse, -0x14, PT ;  /* 0xffffffec0a00780c */ /* 0x040fe40003f82270 */
[C---:B------:R-:W-:Y:S02]  /*1ab0*/  ISETP.EQ.AND P2, PT, R10.reuse, -0x10, PT ;  /* 0xfffffff00a00780c */ /* 0x040fe40003f42270 */
[C---:B------:R-:W-:Y:S02]  /*1ac0*/  ISETP.EQ.AND P1, PT, R10.reuse, -0xc, PT ;  /* 0xfffffff40a00780c */ /* 0x040fe40003f22270 */
[C---:B------:R-:W-:Y:S02]  /*1ad0*/  ISETP.EQ.AND P0, PT, R10.reuse, -0x8, PT ;  /* 0xfffffff80a00780c */ /* 0x040fe40003f02270 */
[----:B------:R-:W-:-:S03]  /*1ae0*/  ISETP.EQ.AND P5, PT, R10, RZ, PT ;  /* 0x000000ff0a00720c */ /* 0x000fc60003fa2270 */
[--C-:B------:R-:W-:Y:S01]  /*1af0*/  @P3 IMAD.MOV.U32 R3, RZ, RZ, R2.reuse ;  /* 0x000000ffff033224 */ /* 0x100fe200078e0002 */
[C---:B------:R-:W-:Y:S01]  /*1b00*/  ISETP.EQ.AND P3, PT, R10.reuse, -0x4, PT ;  /* 0xfffffffc0a00780c */ /* 0x040fe20003f62270 */
[----:B------:R-:W-:Y:S02]  /*1b10*/  @P4 IMAD.MOV.U32 R4, RZ, RZ, R2 ;  /* 0x000000ffff044224 */ /* 0x000fe400078e0002 */
[--C-:B------:R-:W-:Y:S01]  /*1b20*/  @P4 IMAD.MOV.U32 R3, RZ, RZ, R17.reuse ;  /* 0x000000ffff034224 */ /* 0x100fe200078e0011 */
[----:B------:R-:W-:Y:S01]  /*1b30*/  ISETP.EQ.AND P4, PT, R10, 0x4, PT ;  /* 0x000000040a00780c */ /* 0x000fe20003f82270 */
[----:B------:R-:W-:Y:S02]  /*1b40*/  @P2 IMAD.MOV.U32 R4, RZ, RZ, R17 ;  /* 0x000000ffff042224 */ /* 0x000fe400078e0011 */
[--C-:B------:R-:W-:Y:S02]  /*1b50*/  @P2 IMAD.MOV.U32 R3, RZ, RZ, R16.reuse ;  /* 0x000000ffff032224 */ /* 0x100fe400078e0010 */
[----:B------:R-:W-:Y:S01]  /*1b60*/  @P1 IMAD.MOV.U32 R4, RZ, RZ, R16 ;  /* 0x000000ffff041224 */ /* 0x000fe200078e0010 */
[----:B------:R-:W-:Y:S01]  /*1b70*/  @P0 MOV R4, R15 ;  /* 0x0000000f00040202 */ /* 0x000fe20000000f00 */
[----:B------:R-:W-:-:S02]  /*1b80*/  @P1 IMAD.MOV.U32 R3, RZ, RZ, R15 ;  /* 0x000000ffff031224 */ /* 0x000fc400078e000f */
[--C-:B------:R-:W-:Y:S02]  /*1b90*/  @P0 IMAD.MOV.U32 R3, RZ, RZ, R14.reuse ;  /* 0x000000ffff030224 */ /* 0x100fe400078e000e */
[----:B------:R-:W-:Y:S02]  /*1ba0*/  @P3 IMAD.MOV.U32 R4, RZ, RZ, R14 ;  /* 0x000000ffff043224 */ /* 0x000fe400078e000e */
[--C-:B------:R-:W-:Y:S02]  /*1bb0*/  @P3 IMAD.MOV.U32 R3, RZ, RZ, R9.reuse ;  /* 0x000000ffff033224 */ /* 0x100fe400078e0009 */
[----:B------:R-:W-:Y:S02]  /*1bc0*/  @P5 IMAD.MOV.U32 R4, RZ, RZ, R9 ;  /* 0x000000ffff045224 */ /* 0x000fe400078e0009 */
[--C-:B------:R-:W-:Y:S02]  /*1bd0*/  @P5 IMAD.MOV.U32 R3, RZ, RZ, R13.reuse ;  /* 0x000000ffff035224 */ /* 0x100fe400078e000d */
[----:B------:R-:W-:Y:S01]  /*1be0*/  @P4 IMAD.MOV.U32 R4, RZ, RZ, R13 ;  /* 0x000000ffff044224 */ /* 0x000fe200078e000d */
[----:B------:R-:W-:Y:S06]  /*1bf0*/  @!P6 BRA `(.L_x_89) ;  /* 0x000000000028e947 */ /* 0x000fec0003800000 */
[----:B------:R-:W-:Y:S01]  /*1c00*/  @P1 IMAD.MOV.U32 R2, RZ, RZ, R17 ;  /* 0x000000ffff021224 */ /* 0x000fe200078e0011 */
[----:B------:R-:W-:Y:S01]  /*1c10*/  LOP3.LUT R5, R5, 0x1f, RZ, 0xc0, !PT ;  /* 0x0000001f05057812 */ /* 0x000fe200078ec0ff */
[----:B------:R-:W-:Y:S01]  /*1c20*/  @P0 IMAD.MOV.U32 R2, RZ, RZ, R16 ;  /* 0x000000ffff020224 */ /* 0x000fe200078e0010 */
[----:B------:R-:W-:Y:S02]  /*1c30*/  ISETP.EQ.AND P0, PT, R10, 0x8, PT ;  /* 0x000000080a00780c */ /* 0x000fe40003f02270 */
[----:B------:R-:W-:Y:S01]  /*1c40*/  @P3 MOV R2, R15 ;  /* 0x0000000f00023202 */ /* 0x000fe20000000f00 */
[----:B------:R-:W-:Y:S01]  /*1c50*/  @P5 IMAD.MOV.U32 R2, RZ, RZ, R14 ;  /* 0x000000ffff025224 */ /* 0x000fe200078e000e */
[----:B------:R-:W-:Y:S01]  /*1c60*/  SHF.L.W.U32.HI R3, R4, R5, R3 ;  /* 0x0000000504037219 */ /* 0x000fe20000010e03 */
[----:B------:R-:W-:-:S08]  /*1c70*/  @P4 IMAD.MOV.U32 R2, RZ, RZ, R9 ;  /* 0x000000ffff024224 */ /* 0x000fd000078e0009 */
[----:B------:R-:W-:-:S05]  /*1c80*/  @P0 IMAD.MOV.U32 R2, RZ, RZ, R13 ;  /* 0x000000ffff020224 */ /* 0x000fca00078e000d */
[----:B------:R-:W-:-:S07]  /*1c90*/  SHF.L.W.U32.HI R4, R2, R5, R4 ;  /* 0x0000000502047219 */ /* 0x000fce0000010e04 */
.L_x_89:
[----:B------:R-:W-:Y:S05]  /*1ca0*/  BSYNC.RECONVERGENT B2 ;  /* 0x0000000000027941 */ /* 0x000fea0003800200 */
.L_x_88:
        /* <DEDUP_REMOVED lines=18> */
.L_x_86:
[----:B------:R-:W-:Y:S05]  /*1dd0*/  BSYNC.RECONVERGENT B1 ;  /* 0x0000000000017941 */ /* 0x000fea0003800200 */
.L_x_85:
[----:B------:R-:W0:Y:S01]  /*1de0*/  LDC.64 R10, c[0x3][RZ] ;  /* 0x00c00000ff0a7b82 */ /* 0x000e220000000a00 */
[C---:B------:R-:W-:Y:S01]  /*1df0*/  LOP3.LUT R5, R3.reuse, 0x1, RZ, 0xc0, !PT ;  /* 0x0000000103057812 */ /* 0x040fe200078ec0ff */
[----:B------:R-:W-:Y:S01]  /*1e00*/  FMUL R2, R4, R4 ;  /* 0x0000000404027220 */ /* 0x000fe20000400000 */
[----:B------:R-:W-:Y:S01]  /*1e10*/  VIADD R3, R3, 0x1 ;  /* 0x0000000103037836 */ /* 0x000fe20000000000 */
[----:B------:R-:W-:Y:S01]  /*1e20*/  BSSY.RECONVERGENT B1, `(.L_x_90) ;  /* 0x000001c000017945 */ /* 0x000fe20003800200 */
[----:B------:R-:W-:Y:S01]  /*1e30*/  ISETP.NE.U32.AND P0, PT, R5, 0x1, PT ;  /* 0x000000010500780c */ /* 0x000fe20003f05070 */
[----:B------:R-:W-:Y:S01]  /*1e40*/  FFMA R21, R2, R21, -0.0013887860113754868507 ;  /* 0xbab607ed02157423 */ /* 0x000fe20000000015 */
[----:B------:R-:W-:Y:S01]  /*1e50*/  IMAD.MOV.U32 R5, RZ, RZ, 0x3c0885e4 ;  /* 0x3c0885e4ff057424 */ /* 0x000fe200078e00ff */
[----:B------:R-:W-:Y:S02]  /*1e60*/  LOP3.LUT P1, RZ, R3, 0x2, RZ, 0xc0, !PT ;  /* 0x0000000203ff7812 */ /* 0x000fe4000782c0ff */
[----:B------:R-:W-:-:S02]  /*1e70*/  FSEL R3, -R20, -0.4999999701976776123, !P0 ;  /* 0xbeffffff14037808 */ /* 0x000fc40004000100 */
[----:B------:R-:W-:Y:S02]  /*1e80*/  FSEL R21, R21, -0.00019574658654164522886, P0 ;  /* 0xb94d415315157808 */ /* 0x000fe40000000000 */
[----:B------:R-:W-:Y:S02]  /*1e90*/  FSEL R5, R5, 0.041666727513074874878, !P0 ;  /* 0x3d2aaabb05057808 */ /* 0x000fe40004000000 */
[----:B------:R-:W-:-:S03]  /*1ea0*/  FSEL R4, R4, 1, !P0 ;  /* 0x3f80000004047808 */ /* 0x000fc60004000000 */
[----:B------:R-:W-:-:S04]  /*1eb0*/  FFMA R5, R2, R21, R5 ;  /* 0x0000001502057223 */ /* 0x000fc80000000005 */
[----:B------:R-:W-:Y:S01]  /*1ec0*/  FFMA R3, R2, R5, R3 ;  /* 0x0000000502037223 */ /* 0x000fe20000000003 */
[----:B0-----:R-:W-:Y:S01]  /*1ed0*/  FADD R11, -R10, R11 ;  /* 0x0000000b0a0b7221 */ /* 0x001fe20000000100 */
[----:B------:R-:W-:Y:S01]  /*1ee0*/  FFMA R0, R19, R0, -R10 ;  /* 0x0000000013007223 */ /* 0x000fe2000000080a */
[----:B------:R-:W-:Y:S02]  /*1ef0*/  FFMA R5, R2, R4, RZ ;  /* 0x0000000402057223 */ /* 0x000fe400000000ff */
[----:B------:R-:W0:Y:S02]  /*1f00*/  MUFU.RCP R6, R11 ;  /* 0x0000000b00067308 */ /* 0x000e240000001000 */
[----:B------:R-:W-:-:S04]  /*1f10*/  FFMA R5, R5, R3, R4 ;  /* 0x0000000305057223 */ /* 0x000fc80000000004 */
[----:B------:R-:W-:Y:S02]  /*1f20*/  @P1 FADD R5, RZ, -R5 ;  /* 0x80000005ff051221 */ /* 0x000fe40000000000 */
[----:B------:R-:W1:Y:S01]  /*1f30*/  FCHK P0, R0, R11 ;  /* 0x0000000b00007302 */ /* 0x000e620000000000 */
[----:B0-----:R-:W-:-:S04]  /*1f40*/  FFMA R9, -R11, R6, 1 ;  /* 0x3f8000000b097423 */ /* 0x001fc80000000106 */
[----:B------:R-:W-:-:S04]  /*1f50*/  FFMA R9, R6, R9, R6 ;  /* 0x0000000906097223 */ /* 0x000fc80000000006 */
[----:B------:R-:W-:-:S04]  /*1f60*/  FFMA R2, R0, R9, RZ ;  /* 0x0000000900027223 */ /* 0x000fc800000000ff */
[----:B------:R-:W-:-:S04]  /*1f70*/  FFMA R3, -R11, R2, R0 ;  /* 0x000000020b037223 */ /* 0x000fc80000000100 */
[----:B------:R-:W-:Y:S01]  /*1f80*/  FFMA R2, R9, R3, R2 ;  /* 0x0000000309027223 */ /* 0x000fe20000000002 */
[----:B-1----:R-:W-:Y:S06]  /*1f90*/  @!P0 BRA `(.L_x_91) ;  /* 0x0000000000108947 */ /* 0x002fec0003800000 */
[----:B------:R-:W-:Y:S02]  /*1fa0*/  MOV R3, R11 ;  /* 0x0000000b00037202 */ /* 0x000fe40000000f00 */
[----:B------:R-:W-:-:S07]  /*1fb0*/  MOV R6, 0x1fd0 ;  /* 0x00001fd000067802 */ /* 0x000fce0000000f00 */
[----:B------:R-:W-:Y:S05]  /*1fc0*/  CALL.REL.NOINC `($__internal_2_$__cuda_sm3x_div_rn_noftz_f32_slowpath) ;  /* 0x0000000400487944 */ /* 0x000fea0003c00000 */
[----:B------:R-:W-:-:S07]  /*1fd0*/  IMAD.MOV.U32 R2, RZ, RZ, R0 ;  /* 0x000000ffff027224 */ /* 0x000fce00078e0000 */
.L_x_91:
[----:B------:R-:W-:Y:S05]  /*1fe0*/  BSYNC.RECONVERGENT B1 ;  /* 0x0000000000017941 */ /* 0x000fea0003800200 */
.L_x_90:
[----:B------:R-:W0:Y:S01]  /*1ff0*/  LDC.64 R10, c[0x3][0x8] ;  /* 0x00c00200ff0a7b82 */ /* 0x000e220000000a00 */
[----:B------:R-:W-:Y:S01]  /*2000*/  BSSY.RECONVERGENT B1, `(.L_x_92) ;  /* 0x000000e000017945 */ /* 0x000fe20003800200 */
[----:B0-----:R-:W-:Y:S01]  /*2010*/  FADD R3, -R10, R11 ;  /* 0x0000000b0a037221 */ /* 0x001fe20000000100 */
[----:B------:R-:W-:-:S03]  /*2020*/  FFMA R0, R19, R23, -R10 ;  /* 0x0000001713007223 */ /* 0x000fc6000000080a */
[----:B------:R-:W0:Y:S08]  /*2030*/  MUFU.RCP R4, R3 ;  /* 0x0000000300047308 */ /* 0x000e300000001000 */
[----:B------:R-:W1:Y:S01]  /*2040*/  FCHK P0, R0, R3 ;  /* 0x0000000300007302 */ /* 0x000e620000000000 */
[----:B0-----:R-:W-:-:S04]  /*2050*/  FFMA R9, -R3, R4, 1 ;  /* 0x3f80000003097423 */ /* 0x001fc80000000104 */
[----:B------:R-:W-:-:S04]  /*2060*/  FFMA R9, R4, R9, R4 ;  /* 0x0000000904097223 */ /* 0x000fc80000000004 */
[----:B------:R-:W-:-:S04]  /*2070*/  FFMA R4, R0, R9, RZ ;  /* 0x0000000900047223 */ /* 0x000fc800000000ff */
[----:B------:R-:W-:-:S04]  /*2080*/  FFMA R6, -R3, R4, R0 ;  /* 0x0000000403067223 */ /* 0x000fc80000000100 */
[----:B------:R-:W-:Y:S01]  /*2090*/  FFMA R4, R9, R6, R4 ;  /* 0x0000000609047223 */ /* 0x000fe20000000004 */
[----:B-1----:R-:W-:Y:S06]  /*20a0*/  @!P0 BRA `(.L_x_93) ;  /* 0x00000000000c8947 */ /* 0x002fec0003800000 */
[----:B------:R-:W-:-:S07]  /*20b0*/  MOV R6, 0x20d0 ;  /* 0x000020d000067802 */ /* 0x000fce0000000f00 */
[----:B------:R-:W-:Y:S05]  /*20c0*/  CALL.REL.NOINC `($__internal_2_$__cuda_sm3x_div_rn_noftz_f32_slowpath) ;  /* 0x0000000400087944 */ /* 0x000fea0003c00000 */
[----:B------:R-:W-:-:S07]  /*20d0*/  IMAD.MOV.U32 R4, RZ, RZ, R0 ;  /* 0x000000ffff047224 */ /* 0x000fce00078e0000 */
.L_x_93:
[----:B------:R-:W-:Y:S05]  /*20e0*/  BSYNC.RECONVERGENT B1 ;  /* 0x0000000000017941 */ /* 0x000fea0003800200 */
.L_x_92:
[----:B------:R-:W0:Y:S01]  /*20f0*/  LDC.64 R12, c[0x3][0x10] ;  /* 0x00c00400ff0c7b82 */ /* 0x000e220000000a00 */
[----:B------:R-:W-:Y:S07]  /*2100*/  BSSY.RECONVERGENT B1, `(.L_x_94) ;  /* 0x0000013000017945 */ /* 0x000fee0003800200 */
[----:B------:R-:W1:Y:S01]  /*2110*/  LDC.64 R10, c[0x3][0x18] ;  /* 0x00c00600ff0a7b82 */ /* 0x000e620000000a00 */
[----:B0-----:R-:W-:Y:S01]  /*2120*/  FADD R3, -R12, R13 ;  /* 0x0000000d0c037221 */ /* 0x001fe20000000100 */
[----:B------:R-:W-:-:S03]  /*2130*/  FADD R0, R5, -R12 ;  /* 0x8000000c05007221 */ /* 0x000fc60000000000 */
[----:B------:R-:W0:Y:S01]  /*2140*/  MUFU.RCP R6, R3 ;  /* 0x0000000300067308 */ /* 0x000e220000001000 */
[----:B-1----:R-:W-:Y:S02]  /*2150*/  VIADD R11, R11, 0xffffffff ;  /* 0xffffffff0b0b7836 */ /* 0x002fe40000000000 */
[----:B------:R-:W-:-:S05]  /*2160*/  VIADD R10, R10, 0xffffffff ;  /* 0xffffffff0a0a7836 */ /* 0x000fca0000000000 */
[----:B------:R-:W1:Y:S01]  /*2170*/  FCHK P0, R0, R3 ;  /* 0x0000000300007302 */ /* 0x000e620000000000 */
[----:B------:R-:W-:Y:S01]  /*2180*/  I2FP.F32.S32 R13, R11 ;  /* 0x0000000b000d7245 */ /* 0x000fe20000201400 */
[----:B0-----:R-:W-:-:S04]  /*2190*/  FFMA R9, -R3, R6, 1 ;  /* 0x3f80000003097423 */ /* 0x001fc80000000106 */
[----:B------:R-:W-:-:S04]  /*21a0*/  FFMA R9, R6, R9, R6 ;  /* 0x0000000906097223 */ /* 0x000fc80000000006 */
[----:B------:R-:W-:-:S04]  /*21b0*/  FFMA R6, R0, R9, RZ ;  /* 0x0000000900067223 */ /* 0x000fc800000000ff */
[----:B------:R-:W-:-:S04]  /*21c0*/  FFMA R5, -R3, R6, R0 ;  /* 0x0000000603057223 */ /* 0x000fc80000000100 */
[----:B------:R-:W-:Y:S01]  /*21d0*/  FFMA R14, R9, R5, R6 ;  /* 0x00000005090e7223 */ /* 0x000fe20000000006 */
[----:B------:R-:W-:Y:S01]  /*21e0*/  I2FP.F32.S32 R5, R10 ;  /* 0x0000000a00057245 */ /* 0x000fe20000201400 */
[----:B-1----:R-:W-:Y:S06]  /*21f0*/  @!P0 BRA `(.L_x_95) ;  /* 0x00000000000c8947 */ /* 0x002fec0003800000 */
[----:B------:R-:W-:-:S07]  /*2200*/  MOV R6, 0x2220 ;  /* 0x0000222000067802 */ /* 0x000fce0000000f00 */
[----:B------:R-:W-:Y:S05]  /*2210*/  CALL.REL.NOINC `($__internal_2_$__cuda_sm3x_div_rn_noftz_f32_slowpath) ;  /* 0x0000000000b47944 */ /* 0x000fea0003c00000 */
[----:B------:R-:W-:-:S07]  /*2220*/  IMAD.MOV.U32 R14, RZ, RZ, R0 ;  /* 0x000000ffff0e7224 */ /* 0x000fce00078e0000 */
.L_x_95:
[----:B------:R-:W-:Y:S05]  /*2230*/  BSYNC.RECONVERGENT B1 ;  /* 0x0000000000017941 */ /* 0x000fea0003800200 */
.L_x_94:
[----:B------:R-:W0:Y:S01]  /*2240*/  LDCU UR4, c[0x3][0x20] ;  /* 0x00c00400ff0477ac */ /* 0x000e220008000800 */
[----:B------:R-:W-:Y:S01]  /*2250*/  FFMA R12, R2, R5, 0.5 ;  /* 0x3f000000020c7423 */ /* 0x000fe20000000005 */
[----:B------:R-:W-:Y:S01]  /*2260*/  FFMA R13, R13, R4, 0.5 ;  /* 0x3f0000000d0d7423 */ /* 0x000fe20000000004 */
[----:B------:R-:W-:Y:S01]  /*2270*/  IMAD.MOV.U32 R5, RZ, RZ, -0x3e000000 ;  /* 0xc2000000ff057424 */ /* 0x000fe200078e00ff */
[----:B------:R-:W-:Y:S01]  /*2280*/  UMOV UR5, URZ ;  /* 0x000000ff00057c82 */ /* 0x000fe20008000000 */
[----:B0-----:R-:W-:-:S06]  /*2290*/  UIADD3 UR4, UPT, UPT, UR4, -0x1, URZ ;  /* 0xffffffff04047890 */ /* 0x001fcc000fffe0ff */
[----:B------:R-:W-:-:S05]  /*22a0*/  I2FP.F32.S32 R3, UR4 ;  /* 0x0000000400037c45 */ /* 0x000fca0008201400 */
[----:B------:R-:W0:Y:S01]  /*22b0*/  LDCU UR4, c[0x0][0x380] ;  /* 0x00007000ff0477ac */ /* 0x000e220008000800 */
[----:B------:R-:W-:-:S04]  /*22c0*/  FFMA R14, R3, R14, 0.5 ;  /* 0x3f000000030e7423 */ /* 0x000fc8000000000e */
[----:B0-----:R0:W5:Y:S02]  /*22d0*/  TEX.LL RZ, R12, R12, R5, UR4, 3D, 0x1 ;  /* 0x48ff04050c0c7f60 */ /* 0x00116400089e01ff */
[----:B0-----:R-:W-:Y:S01]  /*22e0*/  UMOV UR4, 0x54442d18 ;  /* 0x54442d1800047882 */ /* 0x001fe20000000000 */
[----:B------:R-:W-:Y:S01]  /*22f0*/  UMOV UR5, 0x3f9921fb ;  /* 0x3f9921fb00057882 */ /* 0x000fe20000000000 */
[----:B-----5:R-:W-:-:S04]  /*2300*/  FMUL R19, R19, R12 ;  /* 0x0000000c13137220 */ /* 0x020fc80000400000 */
[----:B------:R-:W0:Y:S02]  /*2310*/  F2F.F64.F32 R2, R19 ;  /* 0x0000001300027310 */ /* 0x000e240000201800 */
[----:B0-----:R-:W-:-:S08]  /*2320*/  DMUL R2, R2, UR4 ;  /* 0x0000000402027c28 */ /* 0x001fd00008000000 */
[----:B------:R-:W-:-:S10]  /*2330*/  DFMA R2, R2, UR4, RZ ;  /* 0x0000000402027c2b */ /* 0x000fd400080000ff */
[----:B------:R-:W0:Y:S02]  /*2340*/  F2F.F32.F64 R2, R2 ;  /* 0x0000000200027310 */ /* 0x000e240000301000 */
[----:B0-----:R0:W-:Y:S02]  /*2350*/  STS [R7], R2 ;  /* 0x0000000207007388 */ /* 0x0011e40000000800 */
.L_x_69:
[----:B------:R-:W-:Y:S05]  /*2360*/  BSYNC.RECONVERGENT B0 ;  /* 0x0000000000007941 */ /* 0x000fea0003800200 */
.L_x_68:
[----:B------:R-:W1:Y:S01]  /*2370*/  S2R R5, SR_TID.X ;  /* 0x0000000000057919 */ /* 0x000e620000002100 */
[----:B------:R-:W-:Y:S01]  /*2380*/  BAR.SYNC.DEFER_BLOCKING 0x0 ;  /* 0x0000000000007b1d */ /* 0x000fe20000010000 */
[----:B------:R-:W-:Y:S02]  /*2390*/  ISETP.GE.U32.AND P0, PT, R8, 0x2, PT ;  /* 0x000000020800780c */ /* 0x000fe40003f06070 */
[----:B-1----:R-:W-:-:S11]  /*23a0*/  ISETP.NE.AND P1, PT, R5, RZ, PT ;  /* 0x000000ff0500720c */ /* 0x002fd60003f25270 */
[----:B------:R-:W-:Y:S05]  /*23b0*/  @!P0 BRA `(.L_x_96) ;  /* 0x00000000002c8947 */ /* 0x000fea0003800000 */
.L_x_97:
[----:B------:R-:W-:-:S04]  /*23c0*/  SHF.R.U32.HI R4, RZ, 0x1, R8 ;  /* 0x00000001ff047819 */ /* 0x000fc80000011608 */
[----:B------:R-:W-:-:S13]  /*23d0*/  ISETP.GE.U32.AND P0, PT, R5, R4, PT ;  /* 0x000000040500720c */ /* 0x000fda0003f06070 */
[----:B------:R-:W-:Y:S01]  /*23e0*/  @!P0 IMAD R0, R4, 0x4, R7 ;  /* 0x0000000404008824 */ /* 0x000fe200078e0207 */
[----:B------:R-:W-:Y:S05]  /*23f0*/  @!P0 LDS R3, [R7] ;  /* 0x0000000007038984 */ /* 0x000fea0000000800 */
[----:B------:R-:W0:Y:S02]  /*2400*/  @!P0 LDS R0, [R0] ;  /* 0x0000000000008984 */ /* 0x000e240000000800 */
[----:B0-----:R-:W-:-:S05]  /*2410*/  @!P0 FADD R2, R0, R3 ;  /* 0x0000000300028221 */ /* 0x001fca0000000000 */
[----:B------:R1:W-:Y:S01]  /*2420*/  @!P0 STS [R7], R2 ;  /* 0x0000000207008388 */ /* 0x0003e20000000800 */
[----:B------:R-:W-:Y:S01]  /*2430*/  BAR.SYNC.DEFER_BLOCKING 0x0 ;  /* 0x0000000000007b1d */ /* 0x000fe20000010000 */
[----:B------:R-:W-:Y:S01]  /*2440*/  ISETP.GT.U32.AND P0, PT, R8, 0x3, PT ;  /* 0x000000030800780c */ /* 0x000fe20003f04070 */
[----:B------:R-:W-:-:S12]  /*2450*/  IMAD.MOV.U32 R8, RZ, RZ, R4 ;  /* 0x000000ffff087224 */ /* 0x000fd800078e0004 */
[----:B-1----:R-:W-:Y:S05]  /*2460*/  @P0 BRA `(.L_x_97) ;  /* 0xfffffffc00d40947 */ /* 0x002fea000383ffff */
.L_x_96:
        /* <DEDUP_REMOVED lines=8> */
        .weak           $__internal_2_$__cuda_sm3x_div_rn_noftz_f32_slowpath
        .type           $__internal_2_$__cuda_sm3x_div_rn_noftz_f32_slowpath,@function
        .size           $__internal_2_$__cuda_sm3x_div_rn_noftz_f32_slowpath,(.L_x_112 - $__internal_2_$__cuda_sm3x_div_rn_noftz_f32_slowpath)
$__internal_2_$__cuda_sm3x_div_rn_noftz_f32_slowpath:
[----:B------:R-:W-:Y:S01]  /*24f0*/  SHF.R.U32.HI R10, RZ, 0x17, R3 ;  /* 0x00000017ff0a7819 */ /* 0x000fe20000011603 */
[----:B------:R-:W-:Y:S01]  /*2500*/  BSSY.RECONVERGENT B2, `(.L_x_98) ;  /* 0x0000062000027945 */ /* 0x000fe20003800200 */
[----:B------:R-:W-:Y:S02]  /*2510*/  SHF.R.U32.HI R9, RZ, 0x17, R0 ;  /* 0x00000017ff097819 */ /* 0x000fe40000011600 */
[----:B------:R-:W-:Y:S02]  /*2520*/  LOP3.LUT R10, R10, 0xff, RZ, 0xc0, !PT ;  /* 0x000000ff0a0a7812 */ /* 0x000fe400078ec0ff */
[----:B------:R-:W-:Y:S02]  /*2530*/  LOP3.LUT R11, R9, 0xff, RZ, 0xc0, !PT ;  /* 0x000000ff090b7812 */ /* 0x000fe400078ec0ff */
[----:B------:R-:W-:-:S03]  /*2540*/  IADD3 R14, PT, PT, R10, -0x1, RZ ;  /* 0xffffffff0a0e7810 */ /* 0x000fc60007ffe0ff */
[----:B------:R-:W-:Y:S01]  /*2550*/  VIADD R12, R11, 0xffffffff ;  /* 0xffffffff0b0c7836 */ /* 0x000fe20000000000 */
        /* <DEDUP_REMOVED lines=27> */
.L_x_99:
[----:B------:R-:W-:Y:S01]  /*2710*/  LEA R12, R10, 0xc0800000, 0x17 ;  /* 0xc08000000a0c7811 */ /* 0x000fe200078eb8ff */
[----:B------:R-:W-:Y:S01]  /*2720*/  VIADD R11, R11, 0xffffff81 ;  /* 0xffffff810b0b7836 */ /* 0x000fe20000000000 */
[----:B------:R-:W-:Y:S03]  /*2730*/  BSSY.RECONVERGENT B3, `(.L_x_104) ;  /* 0x0000035000037945 */ /* 0x000fe60003800200 */
[----:B------:R-:W-:Y:S02]  /*2740*/  IMAD.IADD R12, R3, 0x1, -R12 ;  /* 0x00000001030c7824 */ /* 0x000fe400078e0a0c */
[C---:B------:R-:W-:Y:S02]  /*2750*/  IMAD R0, R11.reuse, -0x800000, R0 ;  /* 0xff8000000b007824 */ /* 0x040fe400078e0200 */
[----:B------:R0:W1:Y:S01]  /*2760*/  MUFU.RCP R3, R12 ;  /* 0x0000000c00037308 */ /* 0x0000620000001000 */
[----:B------:R-:W-:Y:S01]  /*2770*/  FADD.FTZ R15, -R12, -RZ ;  /* 0x800000ff0c0f7221 */ /* 0x000fe20000010100 */
        /* <DEDUP_REMOVED lines=10> */
[----:B------:R-:W-:-:S04]  /*2820*/  LOP3.LUT R10, R10, 0xff, RZ, 0xc0, !PT ;  /* 0x000000ff0a0a7812 */ /* 0x000fc800078ec0ff */
[----:B------:R-:W-:-:S05]  /*2830*/  IADD3 R14, PT, PT, R10, R9, RZ ;  /* 0x000000090a0e7210 */ /* 0x000fca0007ffe0ff */
        /* <DEDUP_REMOVED lines=12> */
[-CC-:B------:R-:W-:Y:S01]  /*2900*/  FFMA.RM R10, R3, R15.reuse, R16.reuse ;  /* 0x0000000f030a7223 */ /* 0x180fe20000004010 */
[C---:B------:R-:W-:Y:S02]  /*2910*/  ISETP.NE.AND P2, PT, R14.reuse, RZ, PT ;  /* 0x000000ff0e00720c */ /* 0x040fe40003f45270 */
        /* <DEDUP_REMOVED lines=18> */
.L_x_106:
[----:B------:R-:W-:-:S04]  /*2a40*/  LOP3.LUT R0, R0, 0x80000000, RZ, 0xc0, !PT ;  /* 0x8000000000007812 */ /* 0x000fc800078ec0ff */
[----:B------:R-:W-:Y:S01]  /*2a50*/  LOP3.LUT R0, R0, 0x7f800000, RZ, 0xfc, !PT ;  /* 0x7f80000000007812 */ /* 0x000fe200078efcff */
[----:B------:R-:W-:Y:S06]  /*2a60*/  BRA `(.L_x_107) ;  /* 0x0000000000047947 */ /* 0x000fec0003800000 */
.L_x_105:
[----:B------:R-:W-:-:S07]  /*2a70*/  IMAD R0, R9, 0x800000, R0 ;  /* 0x0080000009007824 */ /* 0x000fce00078e0200 */
.L_x_107:
[----:B------:R-:W-:Y:S05]  /*2a80*/  BSYNC.RECONVERGENT B3 ;  /* 0x0000000000037941 */ /* 0x000fea0003800200 */
.L_x_104:
[----:B------:R-:W-:Y:S05]  /*2a90*/  BRA `(.L_x_108) ;  /* 0x0000000000207947 */ /* 0x000fea0003800000 */
.L_x_103:
[----:B------:R-:W-:-:S04]  /*2aa0*/  LOP3.LUT R0, R3, 0x80000000, R0, 0x48, !PT ;  /* 0x8000000003007812 */ /* 0x000fc800078e4800 */
[----:B------:R-:W-:Y:S01]  /*2ab0*/  LOP3.LUT R0, R0, 0x7f800000, RZ, 0xfc, !PT ;  /* 0x7f80000000007812 */ /* 0x000fe200078efcff */
[----:B------:R-:W-:Y:S06]  /*2ac0*/  BRA `(.L_x_108) ;  /* 0x0000000000147947 */ /* 0x000fec0003800000 */
.L_x_102:
[----:B------:R-:W-:Y:S01]  /*2ad0*/  LOP3.LUT R0, R3, 0x80000000, R0, 0x48, !PT ;  /* 0x8000000003007812 */ /* 0x000fe200078e4800 */
[----:B------:R-:W-:Y:S06]  /*2ae0*/  BRA `(.L_x_108) ;  /* 0x00000000000c7947 */ /* 0x000fec0003800000 */
.L_x_101:
[----:B------:R-:W0:Y:S01]  /*2af0*/  MUFU.RSQ R0, -QNAN ;  /* 0xffc0000000007908 */ /* 0x000e220000001400 */
[----:B------:R-:W-:Y:S05]  /*2b00*/  BRA `(.L_x_108) ;  /* 0x0000000000047947 */ /* 0x000fea0003800000 */
.L_x_100:
[----:B------:R-:W-:-:S07]  /*2b10*/  FADD.FTZ R0, R0, R3 ;  /* 0x0000000300007221 */ /* 0x000fce0000010000 */
.L_x_108:
[----:B------:R-:W-:Y:S05]  /*2b20*/  BSYNC.RECONVERGENT B2 ;  /* 0x0000000000027941 */ /* 0x000fea0003800200 */
.L_x_98:
[----:B------:R-:W-:Y:S02]  /*2b30*/  IMAD.MOV.U32 R10, RZ, RZ, R6 ;  /* 0x000000ffff0a7224 */ /* 0x000fe400078e0006 */
[----:B------:R-:W-:-:S04]  /*2b40*/  IMAD.MOV.U32 R11, RZ, RZ, 0x0 ;  /* 0x00000000ff0b7424 */ /* 0x000fc800078e00ff */
[----:B0-----:R-:W-:Y:S05]  /*2b50*/  RET.REL.NODEC R10 `(_Z14kernel_textureyPf) ;  /* 0xffffffd40a287950 */ /* 0x001fea0003c3ffff */
.L_x_109:
        /* <DEDUP_REMOVED lines=10> */
.L_x_112:


//--------------------- .nv.global.init           --------------------------
	.section	.nv.global.init,"aw",@progbits
	.align	4
.nv.global.init:
	.type		__cudart_i2opi_f,@object
	.size		__cudart_i2opi_f,(.L_12 - __cudart_i2opi_f)
__cudart_i2opi_f:
        /*0000*/ 	.byte	0x41, 0x90, 0x43, 0x3c, 0x99, 0x95, 0x62, 0xdb, 0xc0, 0xdd, 0x34, 0xf5, 0xd1, 0x57, 0x27, 0xfc
        /*0010*/ 	.byte	0x29, 0x15, 0x44, 0x4e, 0x6e, 0x83, 0xf9, 0xa2
.L_12:


//--------------------- .nv.shared._Z13kernel_linearPfS_ --------------------------
	.section	.nv.shared._Z13kernel_linearPfS_,"aw",@nobits
	.sectionflags	@""
	.align	4
.nv.shared._Z13kernel_linearPfS_:
	.zero		2048


//--------------------- .nv.shared.reserved.0     --------------------------
	.section	.nv.shared.reserved.0,"aw",@nobits
	.weak		__nv_reservedSMEM_offset_0_alias
	.size		__nv_reservedSMEM_offset_0_alias, 0, 64
	.other		__nv_reservedSMEM_offset_0_alias,@"STO_CUDA_RESERVED_SHARED STV_DEFAULT"
__nv_reservedSMEM_offset_0_alias:
	.zero		0
	.zero		64


//--------------------- .nv.shared._Z15kernel_stepwisePfS_ --------------------------
	.section	.nv.shared._Z15kernel_stepwisePfS_,"aw",@nobits
	.sectionflags	@""
	.align	4
.nv.shared._Z15kernel_stepwisePfS_:
	.zero		2048


//--------------------- .nv.shared._Z14kernel_textureyPf --------------------------
	.section	.nv.shared._Z14kernel_textureyPf,"aw",@nobits
	.sectionflags	@""
	.align	4
.nv.shared._Z14kernel_textureyPf:
	.zero		2048


//--------------------- .nv.constant0._Z13kernel_linearPfS_ --------------------------
	.section	.nv.constant0._Z13kernel_linearPfS_,"a",@progbits
	.sectionflags	@""
	.align	4
.nv.constant0._Z13kernel_linearPfS_:
	.zero		912


//--------------------- .nv.constant0._Z15kernel_stepwisePfS_ --------------------------
	.section	.nv.constant0._Z15kernel_stepwisePfS_,"a",@progbits
	.sectionflags	@""
	.align	4
.nv.constant0._Z15kernel_stepwisePfS_:
	.zero		912


//--------------------- .nv.constant0._Z14kernel_textureyPf --------------------------
	.section	.nv.constant0._Z14kernel_textureyPf,"a",@progbits
	.sectionflags	@""
	.align	4
.nv.constant0._Z14kernel_textureyPf:
	.zero		912


//--------------------- SYMBOLS --------------------------

	.type		.nv.reservedSmem.offset0,@object
	.size		.nv.reservedSmem.offset0,0x4
	.type		.nv.reservedSmem.cap,@object
	.size		.nv.reservedSmem.cap,0x4
